//
// Generated by NVIDIA NVVM Compiler
//
// Compiler Build ID: CL-36424714
// Cuda compilation tools, release 13.0, V13.0.88
// Based on NVVM 20.0.0
//

.version 9.0
.target sm_100
.address_size 64

	// .globl	_Z22universeUpdateVelocityPiP11physic_body
.extern .func  (.param .b32 func_retval0) vprintf
(
	.param .b64 vprintf_param_0,
	.param .b64 vprintf_param_1
)
;
.func  (.param .b64 func_retval0) __internal_accurate_pow
(
	.param .b64 __internal_accurate_pow_param_0,
	.param .b64 __internal_accurate_pow_param_1
)
;
.global .align 1 .b8 $str[24] = {66, 111, 100, 121, 32, 37, 100, 32, 118, 101, 108, 111, 99, 105, 116, 121, 58, 32, 37, 108, 102, 32, 10};
.global .align 1 .b8 $str$1[36] = {66, 111, 100, 121, 32, 37, 100, 32, 118, 101, 108, 111, 99, 105, 116, 121, 32, 99, 104, 97, 110, 103, 105, 110, 103, 32, 98, 121, 58, 32, 37, 108, 102, 32, 10};
.global .align 1 .b8 $str$2[34] = {66, 111, 100, 121, 32, 37, 100, 32, 118, 101, 108, 111, 99, 105, 116, 121, 32, 99, 104, 97, 110, 103, 101, 100, 32, 116, 111, 32, 37, 108, 102, 32, 10};
.global .align 1 .b8 $str$3[43] = {66, 111, 100, 121, 32, 37, 100, 32, 112, 111, 115, 105, 116, 105, 111, 110, 32, 99, 104, 97, 110, 103, 101, 100, 32, 116, 111, 58, 32, 37, 108, 102, 32, 37, 108, 102, 32, 37, 108, 102, 32, 10};

.visible .entry _Z22universeUpdateVelocityPiP11physic_body(
	.param .u64 .ptr .align 1 _Z22universeUpdateVelocityPiP11physic_body_param_0,
	.param .u64 .ptr .align 1 _Z22universeUpdateVelocityPiP11physic_body_param_1
)
{
	.local .align 16 .b8 	__local_depot0[16];
	.reg .b64 	%SP;
	.reg .b64 	%SPL;
	.reg .pred 	%p<55>;
	.reg .b32 	%r<78>;
	.reg .b64 	%rd<25>;
	.reg .b64 	%fd<100>;

	mov.u64 	%SPL, __local_depot0;
	cvta.local.u64 	%SP, %SPL;
	ld.param.u64 	%rd5, [_Z22universeUpdateVelocityPiP11physic_body_param_0];
	ld.param.u64 	%rd6, [_Z22universeUpdateVelocityPiP11physic_body_param_1];
	cvta.to.global.u64 	%rd1, %rd6;
	cvta.to.global.u64 	%rd7, %rd5;
	mov.u32 	%r20, %tid.x;
	mov.u32 	%r21, %ntid.x;
	mov.u32 	%r22, %ctaid.x;
	mad.lo.s32 	%r1, %r21, %r22, %r20;
	shl.b32 	%r2, %r1, 1;
	ld.global.u32 	%r3, [%rd7];
	setp.ge.s32 	%p3, %r2, %r3;
	@%p3 bra 	$L__BB0_27;
	setp.lt.s32 	%p4, %r3, 1;
	mov.f64 	%fd98, 0d0000000000000000;
	@%p4 bra 	$L__BB0_26;
	mov.f64 	%fd35, 0d4000000000000000;
	{
	.reg .b32 %temp; 
	mov.b64 	{%temp, %r4}, %fd35;
	}
	and.b32  	%r5, %r4, 2146435072;
	setp.eq.s32 	%p5, %r5, 1062207488;
	setp.lt.s32 	%p6, %r4, 0;
	selp.b32 	%r6, 0, 2146435072, %p6;
	and.b32  	%r23, %r4, 2147483647;
	setp.ne.s32 	%p7, %r23, 1071644672;
	and.pred  	%p1, %p5, %p7;
	mov.f64 	%fd36, 0d4008000000000000;
	{
	.reg .b32 %temp; 
	mov.b64 	{%temp, %r7}, %fd36;
	}
	and.b32  	%r8, %r7, 2146435072;
	setp.eq.s32 	%p8, %r8, 1073741824;
	setp.lt.s32 	%p9, %r7, 0;
	selp.b32 	%r9, 0, 2146435072, %p9;
	and.b32  	%r24, %r7, 2147483647;
	setp.ne.s32 	%p10, %r24, 1071644672;
	and.pred  	%p2, %p8, %p10;
	neg.s32 	%r77, %r3;
	neg.s32 	%r76, %r2;
	add.s64 	%rd24, %rd1, 16;
	mov.f64 	%fd98, 0d0000000000000000;
	mul.wide.s32 	%rd8, %r2, 40;
	add.s64 	%rd9, %rd1, %rd8;
$L__BB0_3:
	setp.eq.s32 	%p11, %r76, 0;
	@%p11 bra 	$L__BB0_25;
	setp.lt.s32 	%p12, %r4, 0;
	setp.eq.s32 	%p13, %r5, 1062207488;
	ld.global.f64 	%fd37, [%rd9];
	ld.global.f64 	%fd38, [%rd24+-16];
	sub.f64 	%fd2, %fd37, %fd38;
	{
	.reg .b32 %temp; 
	mov.b64 	{%temp, %r14}, %fd2;
	}
	abs.f64 	%fd3, %fd2;
	{ // callseq 0, 0
	.param .b64 param0;
	st.param.f64 	[param0], %fd3;
	.param .b64 param1;
	st.param.f64 	[param1], 0d4000000000000000;
	.param .b64 retval0;
	call.uni (retval0), 
	__internal_accurate_pow, 
	(
	param0, 
	param1
	);
	ld.param.f64 	%fd39, [retval0];
	} // callseq 0
	setp.lt.s32 	%p15, %r14, 0;
	neg.f64 	%fd41, %fd39;
	selp.f64 	%fd42, %fd41, %fd39, %p13;
	selp.f64 	%fd43, %fd42, %fd39, %p15;
	setp.eq.f64 	%p16, %fd2, 0d0000000000000000;
	selp.b32 	%r26, %r14, 0, %p13;
	or.b32  	%r27, %r26, 2146435072;
	selp.b32 	%r28, %r27, %r26, %p12;
	mov.b32 	%r29, 0;
	mov.b64 	%fd44, {%r29, %r28};
	selp.f64 	%fd94, %fd44, %fd43, %p16;
	add.f64 	%fd45, %fd2, 0d4000000000000000;
	{
	.reg .b32 %temp; 
	mov.b64 	{%temp, %r30}, %fd45;
	}
	and.b32  	%r31, %r30, 2146435072;
	setp.ne.s32 	%p17, %r31, 2146435072;
	@%p17 bra 	$L__BB0_9;
	setp.num.f64 	%p18, %fd2, %fd2;
	@%p18 bra 	$L__BB0_7;
	mov.f64 	%fd46, 0d4000000000000000;
	add.rn.f64 	%fd94, %fd2, %fd46;
	bra.uni 	$L__BB0_9;
$L__BB0_7:
	setp.neu.f64 	%p19, %fd3, 0d7FF0000000000000;
	@%p19 bra 	$L__BB0_9;
	setp.lt.s32 	%p20, %r14, 0;
	or.b32  	%r32, %r6, -2147483648;
	selp.b32 	%r33, %r32, %r6, %p1;
	selp.b32 	%r34, %r33, %r6, %p20;
	mov.b32 	%r35, 0;
	mov.b64 	%fd94, {%r35, %r34};
$L__BB0_9:
	setp.lt.s32 	%p21, %r4, 0;
	setp.eq.s32 	%p22, %r5, 1062207488;
	setp.eq.f64 	%p24, %fd2, 0d3FF0000000000000;
	selp.f64 	%fd8, 0d3FF0000000000000, %fd94, %p24;
	ld.global.f64 	%fd47, [%rd9+8];
	ld.global.f64 	%fd48, [%rd24+-8];
	sub.f64 	%fd9, %fd47, %fd48;
	{
	.reg .b32 %temp; 
	mov.b64 	{%temp, %r15}, %fd9;
	}
	abs.f64 	%fd10, %fd9;
	{ // callseq 1, 0
	.param .b64 param0;
	st.param.f64 	[param0], %fd10;
	.param .b64 param1;
	st.param.f64 	[param1], 0d4000000000000000;
	.param .b64 retval0;
	call.uni (retval0), 
	__internal_accurate_pow, 
	(
	param0, 
	param1
	);
	ld.param.f64 	%fd49, [retval0];
	} // callseq 1
	setp.lt.s32 	%p25, %r15, 0;
	neg.f64 	%fd51, %fd49;
	selp.f64 	%fd52, %fd51, %fd49, %p22;
	selp.f64 	%fd53, %fd52, %fd49, %p25;
	setp.eq.f64 	%p26, %fd9, 0d0000000000000000;
	selp.b32 	%r36, %r15, 0, %p22;
	or.b32  	%r37, %r36, 2146435072;
	selp.b32 	%r38, %r37, %r36, %p21;
	mov.b32 	%r39, 0;
	mov.b64 	%fd54, {%r39, %r38};
	selp.f64 	%fd95, %fd54, %fd53, %p26;
	add.f64 	%fd55, %fd9, 0d4000000000000000;
	{
	.reg .b32 %temp; 
	mov.b64 	{%temp, %r40}, %fd55;
	}
	and.b32  	%r41, %r40, 2146435072;
	setp.ne.s32 	%p27, %r41, 2146435072;
	@%p27 bra 	$L__BB0_14;
	setp.num.f64 	%p28, %fd9, %fd9;
	@%p28 bra 	$L__BB0_12;
	mov.f64 	%fd56, 0d4000000000000000;
	add.rn.f64 	%fd95, %fd9, %fd56;
	bra.uni 	$L__BB0_14;
$L__BB0_12:
	setp.neu.f64 	%p29, %fd10, 0d7FF0000000000000;
	@%p29 bra 	$L__BB0_14;
	setp.lt.s32 	%p30, %r15, 0;
	or.b32  	%r42, %r6, -2147483648;
	selp.b32 	%r43, %r42, %r6, %p1;
	selp.b32 	%r44, %r43, %r6, %p30;
	mov.b32 	%r45, 0;
	mov.b64 	%fd95, {%r45, %r44};
$L__BB0_14:
	setp.lt.s32 	%p31, %r4, 0;
	setp.eq.s32 	%p32, %r5, 1062207488;
	setp.eq.f64 	%p34, %fd9, 0d3FF0000000000000;
	selp.f64 	%fd57, 0d3FF0000000000000, %fd95, %p34;
	add.f64 	%fd15, %fd8, %fd57;
	ld.global.f64 	%fd58, [%rd9+16];
	ld.global.f64 	%fd59, [%rd24];
	sub.f64 	%fd16, %fd58, %fd59;
	{
	.reg .b32 %temp; 
	mov.b64 	{%temp, %r16}, %fd16;
	}
	abs.f64 	%fd17, %fd16;
	{ // callseq 2, 0
	.param .b64 param0;
	st.param.f64 	[param0], %fd17;
	.param .b64 param1;
	st.param.f64 	[param1], 0d4000000000000000;
	.param .b64 retval0;
	call.uni (retval0), 
	__internal_accurate_pow, 
	(
	param0, 
	param1
	);
	ld.param.f64 	%fd60, [retval0];
	} // callseq 2
	setp.lt.s32 	%p35, %r16, 0;
	neg.f64 	%fd62, %fd60;
	selp.f64 	%fd63, %fd62, %fd60, %p32;
	selp.f64 	%fd64, %fd63, %fd60, %p35;
	setp.eq.f64 	%p36, %fd16, 0d0000000000000000;
	selp.b32 	%r46, %r16, 0, %p32;
	or.b32  	%r47, %r46, 2146435072;
	selp.b32 	%r48, %r47, %r46, %p31;
	mov.b32 	%r49, 0;
	mov.b64 	%fd65, {%r49, %r48};
	selp.f64 	%fd96, %fd65, %fd64, %p36;
	add.f64 	%fd66, %fd16, 0d4000000000000000;
	{
	.reg .b32 %temp; 
	mov.b64 	{%temp, %r50}, %fd66;
	}
	and.b32  	%r51, %r50, 2146435072;
	setp.ne.s32 	%p37, %r51, 2146435072;
	@%p37 bra 	$L__BB0_19;
	setp.num.f64 	%p38, %fd16, %fd16;
	@%p38 bra 	$L__BB0_17;
	mov.f64 	%fd67, 0d4000000000000000;
	add.rn.f64 	%fd96, %fd16, %fd67;
	bra.uni 	$L__BB0_19;
$L__BB0_17:
	setp.neu.f64 	%p39, %fd17, 0d7FF0000000000000;
	@%p39 bra 	$L__BB0_19;
	setp.lt.s32 	%p40, %r16, 0;
	or.b32  	%r52, %r6, -2147483648;
	selp.b32 	%r53, %r52, %r6, %p1;
	selp.b32 	%r54, %r53, %r6, %p40;
	mov.b32 	%r55, 0;
	mov.b64 	%fd96, {%r55, %r54};
$L__BB0_19:
	setp.lt.s32 	%p41, %r7, 0;
	setp.eq.s32 	%p42, %r8, 1073741824;
	setp.eq.f64 	%p44, %fd16, 0d3FF0000000000000;
	selp.f64 	%fd68, 0d3FF0000000000000, %fd96, %p44;
	add.f64 	%fd22, %fd15, %fd68;
	sqrt.rn.f64 	%fd23, %fd22;
	ld.global.f64 	%fd24, [%rd24+16];
	{
	.reg .b32 %temp; 
	mov.b64 	{%temp, %r17}, %fd23;
	}
	abs.f64 	%fd25, %fd23;
	{ // callseq 3, 0
	.param .b64 param0;
	st.param.f64 	[param0], %fd25;
	.param .b64 param1;
	st.param.f64 	[param1], 0d4008000000000000;
	.param .b64 retval0;
	call.uni (retval0), 
	__internal_accurate_pow, 
	(
	param0, 
	param1
	);
	ld.param.f64 	%fd69, [retval0];
	} // callseq 3
	setp.lt.s32 	%p45, %r17, 0;
	neg.f64 	%fd71, %fd69;
	selp.f64 	%fd72, %fd71, %fd69, %p42;
	selp.f64 	%fd73, %fd72, %fd69, %p45;
	setp.eq.f64 	%p46, %fd22, 0d0000000000000000;
	selp.b32 	%r56, %r17, 0, %p42;
	or.b32  	%r57, %r56, 2146435072;
	selp.b32 	%r58, %r57, %r56, %p41;
	mov.b32 	%r59, 0;
	mov.b64 	%fd74, {%r59, %r58};
	selp.f64 	%fd97, %fd74, %fd73, %p46;
	add.f64 	%fd75, %fd23, 0d4008000000000000;
	{
	.reg .b32 %temp; 
	mov.b64 	{%temp, %r60}, %fd75;
	}
	and.b32  	%r61, %r60, 2146435072;
	setp.ne.s32 	%p47, %r61, 2146435072;
	@%p47 bra 	$L__BB0_24;
	setp.ge.f64 	%p48, %fd22, 0d0000000000000000;
	@%p48 bra 	$L__BB0_22;
	mov.f64 	%fd76, 0d4008000000000000;
	add.rn.f64 	%fd97, %fd23, %fd76;
	bra.uni 	$L__BB0_24;
$L__BB0_22:
	setp.neu.f64 	%p49, %fd25, 0d7FF0000000000000;
	@%p49 bra 	$L__BB0_24;
	setp.lt.s32 	%p50, %r17, 0;
	or.b32  	%r62, %r9, -2147483648;
	selp.b32 	%r63, %r62, %r9, %p2;
	selp.b32 	%r64, %r63, %r9, %p50;
	mov.b32 	%r65, 0;
	mov.b64 	%fd97, {%r65, %r64};
$L__BB0_24:
	setp.eq.f64 	%p51, %fd23, 0d3FF0000000000000;
	selp.f64 	%fd77, 0d3FF0000000000000, %fd97, %p51;
	div.rn.f64 	%fd78, %fd24, %fd77;
	fma.rn.f64 	%fd98, %fd23, %fd78, %fd98;
$L__BB0_25:
	add.s32 	%r77, %r77, 1;
	setp.ne.s32 	%p52, %r77, 0;
	add.s32 	%r76, %r76, 1;
	add.s64 	%rd24, %rd24, 40;
	@%p52 bra 	$L__BB0_3;
$L__BB0_26:
	add.u64 	%rd14, %SP, 0;
	add.u64 	%rd15, %SPL, 0;
	mul.wide.s32 	%rd16, %r2, 40;
	add.s64 	%rd17, %rd1, %rd16;
	ld.global.f64 	%fd79, [%rd17+24];
	st.local.u32 	[%rd15], %r2;
	st.local.f64 	[%rd15+8], %fd79;
	mov.u64 	%rd18, $str;
	cvta.global.u64 	%rd19, %rd18;
	{ // callseq 4, 0
	.param .b64 param0;
	st.param.b64 	[param0], %rd19;
	.param .b64 param1;
	st.param.b64 	[param1], %rd14;
	.param .b32 retval0;
	call.uni (retval0), 
	vprintf, 
	(
	param0, 
	param1
	);
	ld.param.b32 	%r66, [retval0];
	} // callseq 4
	ld.global.f64 	%fd80, [%rd17+24];
	mov.f64 	%fd81, 0d4024000000000000;
	{
	.reg .b32 %temp; 
	mov.b64 	{%temp, %r68}, %fd81;
	}
	mov.f64 	%fd82, 0dC026000000000000;
	{
	.reg .b32 %temp; 
	mov.b64 	{%temp, %r69}, %fd82;
	}
	and.b32  	%r71, %r69, 2146435072;
	setp.eq.s32 	%p53, %r71, 1075838976;
	{ // callseq 5, 0
	.param .b64 param0;
	st.param.f64 	[param0], 0d4024000000000000;
	.param .b64 param1;
	st.param.f64 	[param1], 0dC026000000000000;
	.param .b64 retval0;
	call.uni (retval0), 
	__internal_accurate_pow, 
	(
	param0, 
	param1
	);
	ld.param.f64 	%fd83, [retval0];
	} // callseq 5
	setp.lt.s32 	%p54, %r68, 0;
	neg.f64 	%fd85, %fd83;
	selp.f64 	%fd86, %fd85, %fd83, %p53;
	selp.f64 	%fd87, %fd86, %fd83, %p54;
	mul.f64 	%fd88, %fd87, 0d401AB242070B8CFC;
	mul.f64 	%fd89, %fd98, %fd88;
	fma.rn.f64 	%fd90, %fd89, 0d3FD3333333333333, %fd80;
	st.local.u32 	[%rd15], %r2;
	st.local.f64 	[%rd15+8], %fd90;
	mov.u64 	%rd20, $str$1;
	cvta.global.u64 	%rd21, %rd20;
	{ // callseq 6, 0
	.param .b64 param0;
	st.param.b64 	[param0], %rd21;
	.param .b64 param1;
	st.param.b64 	[param1], %rd14;
	.param .b32 retval0;
	call.uni (retval0), 
	vprintf, 
	(
	param0, 
	param1
	);
	ld.param.b32 	%r72, [retval0];
	} // callseq 6
	ld.global.f64 	%fd91, [%rd17+24];
	fma.rn.f64 	%fd92, %fd89, 0d3FD3333333333333, %fd91;
	st.global.f64 	[%rd17+24], %fd92;
	st.local.u32 	[%rd15], %r2;
	st.local.f64 	[%rd15+8], %fd92;
	mov.u64 	%rd22, $str$2;
	cvta.global.u64 	%rd23, %rd22;
	{ // callseq 7, 0
	.param .b64 param0;
	st.param.b64 	[param0], %rd23;
	.param .b64 param1;
	st.param.b64 	[param1], %rd14;
	.param .b32 retval0;
	call.uni (retval0), 
	vprintf, 
	(
	param0, 
	param1
	);
	ld.param.b32 	%r74, [retval0];
	} // callseq 7
$L__BB0_27:
	ret;

}
	// .globl	_Z22universeUpdatePositionPiP11physic_body
.visible .entry _Z22universeUpdatePositionPiP11physic_body(
	.param .u64 .ptr .align 1 _Z22universeUpdatePositionPiP11physic_body_param_0,
	.param .u64 .ptr .align 1 _Z22universeUpdatePositionPiP11physic_body_param_1
)
{
	.local .align 16 .b8 	__local_depot1[32];
	.reg .b64 	%SP;
	.reg .b64 	%SPL;
	.reg .pred 	%p<2>;
	.reg .b32 	%r<9>;
	.reg .b64 	%rd<11>;
	.reg .b64 	%fd<8>;

	mov.u64 	%SPL, __local_depot1;
	cvta.local.u64 	%SP, %SPL;
	ld.param.u64 	%rd2, [_Z22universeUpdatePositionPiP11physic_body_param_0];
	ld.param.u64 	%rd1, [_Z22universeUpdatePositionPiP11physic_body_param_1];
	cvta.to.global.u64 	%rd3, %rd2;
	mov.u32 	%r2, %tid.x;
	mov.u32 	%r3, %ntid.x;
	mov.u32 	%r4, %ctaid.x;
	mad.lo.s32 	%r5, %r3, %r4, %r2;
	shl.b32 	%r1, %r5, 1;
	ld.global.u32 	%r6, [%rd3];
	setp.ge.s32 	%p1, %r1, %r6;
	@%p1 bra 	$L__BB1_2;
	add.u64 	%rd4, %SP, 0;
	add.u64 	%rd5, %SPL, 0;
	cvta.to.global.u64 	%rd6, %rd1;
	mul.wide.s32 	%rd7, %r1, 40;
	add.s64 	%rd8, %rd6, %rd7;
	ld.global.f64 	%fd1, [%rd8];
	ld.global.f64 	%fd2, [%rd8+24];
	fma.rn.f64 	%fd3, %fd2, 0d3FD3333333333333, %fd1;
	st.global.f64 	[%rd8], %fd3;
	ld.global.f64 	%fd4, [%rd8+8];
	fma.rn.f64 	%fd5, %fd2, 0d3FD3333333333333, %fd4;
	st.global.f64 	[%rd8+8], %fd5;
	ld.global.f64 	%fd6, [%rd8+16];
	fma.rn.f64 	%fd7, %fd2, 0d3FD3333333333333, %fd6;
	st.global.f64 	[%rd8+16], %fd7;
	st.local.u32 	[%rd5], %r1;
	st.local.f64 	[%rd5+8], %fd3;
	st.local.v2.f64 	[%rd5+16], {%fd5, %fd7};
	mov.u64 	%rd9, $str$3;
	cvta.global.u64 	%rd10, %rd9;
	{ // callseq 8, 0
	.param .b64 param0;
	st.param.b64 	[param0], %rd10;
	.param .b64 param1;
	st.param.b64 	[param1], %rd4;
	.param .b32 retval0;
	call.uni (retval0), 
	vprintf, 
	(
	param0, 
	param1
	);
	ld.param.b32 	%r7, [retval0];
	} // callseq 8
$L__BB1_2:
	ret;

}
.func  (.param .b64 func_retval0) __internal_accurate_pow(
	.param .b64 __internal_accurate_pow_param_0,
	.param .b64 __internal_accurate_pow_param_1
)
{
	.reg .pred 	%p<8>;
	.reg .b32 	%r<49>;
	.reg .b32 	%f<3>;
	.reg .b64 	%fd<109>;

	ld.param.f64 	%fd10, [__internal_accurate_pow_param_0];
	ld.param.f64 	%fd11, [__internal_accurate_pow_param_1];
	{
	.reg .b32 %temp; 
	mov.b64 	{%temp, %r46}, %fd10;
	}
	{
	.reg .b32 %temp; 
	mov.b64 	{%r45, %temp}, %fd10;
	}
	shr.u32 	%r47, %r46, 20;
	setp.gt.u32 	%p1, %r46, 1048575;
	@%p1 bra 	$L__BB2_2;
	mul.f64 	%fd12, %fd10, 0d4350000000000000;
	{
	.reg .b32 %temp; 
	mov.b64 	{%temp, %r46}, %fd12;
	}
	{
	.reg .b32 %temp; 
	mov.b64 	{%r45, %temp}, %fd12;
	}
	shr.u32 	%r16, %r46, 20;
	add.s32 	%r47, %r16, -54;
$L__BB2_2:
	add.s32 	%r48, %r47, -1023;
	and.b32  	%r17, %r46, -2146435073;
	or.b32  	%r18, %r17, 1072693248;
	mov.b64 	%fd107, {%r45, %r18};
	setp.lt.u32 	%p2, %r18, 1073127583;
	@%p2 bra 	$L__BB2_4;
	{
	.reg .b32 %temp; 
	mov.b64 	{%r19, %temp}, %fd107;
	}
	{
	.reg .b32 %temp; 
	mov.b64 	{%temp, %r20}, %fd107;
	}
	add.s32 	%r21, %r20, -1048576;
	mov.b64 	%fd107, {%r19, %r21};
	add.s32 	%r48, %r47, -1022;
$L__BB2_4:
	add.f64 	%fd13, %fd107, 0dBFF0000000000000;
	add.f64 	%fd14, %fd107, 0d3FF0000000000000;
	rcp.approx.ftz.f64 	%fd15, %fd14;
	neg.f64 	%fd16, %fd14;
	fma.rn.f64 	%fd17, %fd16, %fd15, 0d3FF0000000000000;
	fma.rn.f64 	%fd18, %fd17, %fd17, %fd17;
	fma.rn.f64 	%fd19, %fd18, %fd15, %fd15;
	mul.f64 	%fd20, %fd13, %fd19;
	fma.rn.f64 	%fd21, %fd13, %fd19, %fd20;
	mul.f64 	%fd22, %fd21, %fd21;
	fma.rn.f64 	%fd23, %fd22, 0d3EB0F5FF7D2CAFE2, 0d3ED0F5D241AD3B5A;
	fma.rn.f64 	%fd24, %fd23, %fd22, 0d3EF3B20A75488A3F;
	fma.rn.f64 	%fd25, %fd24, %fd22, 0d3F1745CDE4FAECD5;
	fma.rn.f64 	%fd26, %fd25, %fd22, 0d3F3C71C7258A578B;
	fma.rn.f64 	%fd27, %fd26, %fd22, 0d3F6249249242B910;
	fma.rn.f64 	%fd28, %fd27, %fd22, 0d3F89999999999DFB;
	sub.f64 	%fd29, %fd13, %fd21;
	add.f64 	%fd30, %fd29, %fd29;
	neg.f64 	%fd31, %fd21;
	fma.rn.f64 	%fd32, %fd31, %fd13, %fd30;
	mul.f64 	%fd33, %fd19, %fd32;
	fma.rn.f64 	%fd34, %fd22, %fd28, 0d3FB5555555555555;
	mov.f64 	%fd35, 0d3FB5555555555555;
	sub.f64 	%fd36, %fd35, %fd34;
	fma.rn.f64 	%fd37, %fd22, %fd28, %fd36;
	add.f64 	%fd38, %fd37, 0dBC46A4CB00B9E7B0;
	add.f64 	%fd39, %fd34, %fd38;
	sub.f64 	%fd40, %fd34, %fd39;
	add.f64 	%fd41, %fd38, %fd40;
	mul.rn.f64 	%fd42, %fd21, %fd21;
	neg.f64 	%fd43, %fd42;
	fma.rn.f64 	%fd44, %fd21, %fd21, %fd43;
	{
	.reg .b32 %temp; 
	mov.b64 	{%r22, %temp}, %fd33;
	}
	{
	.reg .b32 %temp; 
	mov.b64 	{%temp, %r23}, %fd33;
	}
	add.s32 	%r24, %r23, 1048576;
	mov.b64 	%fd45, {%r22, %r24};
	fma.rn.f64 	%fd46, %fd21, %fd45, %fd44;
	mul.rn.f64 	%fd47, %fd42, %fd21;
	neg.f64 	%fd48, %fd47;
	fma.rn.f64 	%fd49, %fd42, %fd21, %fd48;
	fma.rn.f64 	%fd50, %fd42, %fd33, %fd49;
	fma.rn.f64 	%fd51, %fd46, %fd21, %fd50;
	mul.rn.f64 	%fd52, %fd39, %fd47;
	neg.f64 	%fd53, %fd52;
	fma.rn.f64 	%fd54, %fd39, %fd47, %fd53;
	fma.rn.f64 	%fd55, %fd39, %fd51, %fd54;
	fma.rn.f64 	%fd56, %fd41, %fd47, %fd55;
	add.f64 	%fd57, %fd52, %fd56;
	sub.f64 	%fd58, %fd52, %fd57;
	add.f64 	%fd59, %fd56, %fd58;
	add.f64 	%fd60, %fd21, %fd57;
	sub.f64 	%fd61, %fd21, %fd60;
	add.f64 	%fd62, %fd57, %fd61;
	add.f64 	%fd63, %fd59, %fd62;
	add.f64 	%fd64, %fd33, %fd63;
	add.f64 	%fd65, %fd60, %fd64;
	sub.f64 	%fd66, %fd60, %fd65;
	add.f64 	%fd67, %fd64, %fd66;
	xor.b32  	%r25, %r48, -2147483648;
	mov.b32 	%r26, 1127219200;
	mov.b64 	%fd68, {%r25, %r26};
	mov.b32 	%r27, -2147483648;
	mov.b64 	%fd69, {%r27, %r26};
	sub.f64 	%fd70, %fd68, %fd69;
	fma.rn.f64 	%fd71, %fd70, 0d3FE62E42FEFA39EF, %fd65;
	fma.rn.f64 	%fd72, %fd70, 0dBFE62E42FEFA39EF, %fd71;
	sub.f64 	%fd73, %fd72, %fd65;
	sub.f64 	%fd74, %fd67, %fd73;
	fma.rn.f64 	%fd75, %fd70, 0d3C7ABC9E3B39803F, %fd74;
	add.f64 	%fd76, %fd71, %fd75;
	sub.f64 	%fd77, %fd71, %fd76;
	add.f64 	%fd78, %fd75, %fd77;
	{
	.reg .b32 %temp; 
	mov.b64 	{%temp, %r28}, %fd11;
	}
	{
	.reg .b32 %temp; 
	mov.b64 	{%r29, %temp}, %fd11;
	}
	shl.b32 	%r30, %r28, 1;
	setp.gt.u32 	%p3, %r30, -33554433;
	and.b32  	%r31, %r28, -15728641;
	selp.b32 	%r32, %r31, %r28, %p3;
	mov.b64 	%fd79, {%r29, %r32};
	mul.rn.f64 	%fd80, %fd76, %fd79;
	neg.f64 	%fd81, %fd80;
	fma.rn.f64 	%fd82, %fd76, %fd79, %fd81;
	fma.rn.f64 	%fd83, %fd78, %fd79, %fd82;
	add.f64 	%fd4, %fd80, %fd83;
	sub.f64 	%fd84, %fd80, %fd4;
	add.f64 	%fd5, %fd83, %fd84;
	fma.rn.f64 	%fd85, %fd4, 0d3FF71547652B82FE, 0d4338000000000000;
	{
	.reg .b32 %temp; 
	mov.b64 	{%r13, %temp}, %fd85;
	}
	mov.f64 	%fd86, 0dC338000000000000;
	add.rn.f64 	%fd87, %fd85, %fd86;
	fma.rn.f64 	%fd88, %fd87, 0dBFE62E42FEFA39EF, %fd4;
	fma.rn.f64 	%fd89, %fd87, 0dBC7ABC9E3B39803F, %fd88;
	fma.rn.f64 	%fd90, %fd89, 0d3E5ADE1569CE2BDF, 0d3E928AF3FCA213EA;
	fma.rn.f64 	%fd91, %fd90, %fd89, 0d3EC71DEE62401315;
	fma.rn.f64 	%fd92, %fd91, %fd89, 0d3EFA01997C89EB71;
	fma.rn.f64 	%fd93, %fd92, %fd89, 0d3F2A01A014761F65;
	fma.rn.f64 	%fd94, %fd93, %fd89, 0d3F56C16C1852B7AF;
	fma.rn.f64 	%fd95, %fd94, %fd89, 0d3F81111111122322;
	fma.rn.f64 	%fd96, %fd95, %fd89, 0d3FA55555555502A1;
	fma.rn.f64 	%fd97, %fd96, %fd89, 0d3FC5555555555511;
	fma.rn.f64 	%fd98, %fd97, %fd89, 0d3FE000000000000B;
	fma.rn.f64 	%fd99, %fd98, %fd89, 0d3FF0000000000000;
	fma.rn.f64 	%fd100, %fd99, %fd89, 0d3FF0000000000000;
	{
	.reg .b32 %temp; 
	mov.b64 	{%r14, %temp}, %fd100;
	}
	{
	.reg .b32 %temp; 
	mov.b64 	{%temp, %r15}, %fd100;
	}
	shl.b32 	%r33, %r13, 20;
	add.s32 	%r34, %r33, %r15;
	mov.b64 	%fd108, {%r14, %r34};
	{
	.reg .b32 %temp; 
	mov.b64 	{%temp, %r35}, %fd4;
	}
	mov.b32 	%f2, %r35;
	abs.f32 	%f1, %f2;
	setp.lt.f32 	%p4, %f1, 0f4086232B;
	@%p4 bra 	$L__BB2_7;
	setp.lt.f64 	%p5, %fd4, 0d0000000000000000;
	add.f64 	%fd101, %fd4, 0d7FF0000000000000;
	selp.f64 	%fd108, 0d0000000000000000, %fd101, %p5;
	setp.geu.f32 	%p6, %f1, 0f40874800;
	@%p6 bra 	$L__BB2_7;
	shr.u32 	%r36, %r13, 31;
	add.s32 	%r37, %r13, %r36;
	shr.s32 	%r38, %r37, 1;
	shl.b32 	%r39, %r38, 20;
	add.s32 	%r40, %r15, %r39;
	mov.b64 	%fd102, {%r14, %r40};
	sub.s32 	%r41, %r13, %r38;
	shl.b32 	%r42, %r41, 20;
	add.s32 	%r43, %r42, 1072693248;
	mov.b32 	%r44, 0;
	mov.b64 	%fd103, {%r44, %r43};
	mul.f64 	%fd108, %fd103, %fd102;
$L__BB2_7:
	abs.f64 	%fd104, %fd108;
	setp.eq.f64 	%p7, %fd104, 0d7FF0000000000000;
	fma.rn.f64 	%fd105, %fd108, %fd5, %fd108;
	selp.f64 	%fd106, %fd108, %fd105, %p7;
	st.param.f64 	[func_retval0], %fd106;
	ret;

}


// ===== COMPILED SASS (sm_100) =====

	.target	sm_100

	.elftype	@"ET_EXEC"


//--------------------- .note.nv.tkinfo           --------------------------
	.section	.note.nv.tkinfo,"",@"SHT_NOTE"
	.sectionflags	@"SHF_NOTE_NV_TKINFO"
	.tkinfo
        /*0018*/ 	.word	0x00000002
        /*0030*/ 	.string	""
        /*0030*/ 	.string	"ptxas"
        /*0030*/ 	.string	"Cuda compilation tools, release 13.0, V13.0.88"
        /*0030*/ 	.string	"Build cuda_13.0.r13.0/compiler.36424714_0"
        /*0030*/ 	.string	"-arch sm_100 -m 64 "



//--------------------- .note.nv.cuinfo           --------------------------
	.section	.note.nv.cuinfo,"",@"SHT_NOTE"
	.sectionflags	@"SHF_NOTE_NV_CUINFO"
        /*0018*/ 	.short	0x0002
        /*001a*/ 	.short	0x0064
        /*001c*/ 	.short	0x0082
	.zero		2


//--------------------- .nv.info                  --------------------------
	.section	.nv.info,"",@"SHT_CUDA_INFO"
	.align	4


	//----- nvinfo : EIATTR_REGCOUNT
	.align		4
        /*0000*/ 	.byte	0x04, 0x2f
        /*0002*/ 	.short	(.L_5 - .L_4)
	.align		4
.L_4:
        /*0004*/ 	.word	index@(_Z22universeUpdateVelocityPiP11physic_body)
        /*0008*/ 	.word	0x00000027


	//----- nvinfo : EIATTR_FRAME_SIZE
	.align		4
.L_5:
        /*000c*/ 	.byte	0x04, 0x11
        /*000e*/ 	.short	(.L_7 - .L_6)
	.align		4
.L_6:
        /*0010*/ 	.word	index@($_Z22universeUpdateVelocityPiP11physic_body$__internal_accurate_pow)
        /*0014*/ 	.word	0x00000010


	//----- nvinfo : EIATTR_FRAME_SIZE
	.align		4
.L_7:
        /*0018*/ 	.byte	0x04, 0x11
        /*001a*/ 	.short	(.L_9 - .L_8)
	.align		4
.L_8:
        /*001c*/ 	.word	index@($__internal_1_$__cuda_sm20_dsqrt_rn_f64_mediumpath_v1)
        /*0020*/ 	.word	0x00000010


	//----- nvinfo : EIATTR_FRAME_SIZE
	.align		4
.L_9:
        /*0024*/ 	.byte	0x04, 0x11
        /*0026*/ 	.short	(.L_11 - .L_10)
	.align		4
.L_10:
        /*0028*/ 	.word	index@($__internal_0_$__cuda_sm20_div_rn_f64_full)
        /*002c*/ 	.word	0x00000010


	//----- nvinfo : EIATTR_FRAME_SIZE
	.align		4
.L_11:
        /*0030*/ 	.byte	0x04, 0x11
        /*0032*/ 	.short	(.L_13 - .L_12)
	.align		4
.L_12:
        /*0034*/ 	.word	index@(_Z22universeUpdateVelocityPiP11physic_body)
        /*0038*/ 	.word	0x00000010


	//----- nvinfo : EIATTR_REGCOUNT
	.align		4
.L_13:
        /*003c*/ 	.byte	0x04, 0x2f
        /*003e*/ 	.short	(.L_15 - .L_14)
	.align		4
.L_14:
        /*0040*/ 	.word	index@(_Z22universeUpdatePositionPiP11physic_body)
        /*0044*/ 	.word	0x00000018


	//----- nvinfo : EIATTR_FRAME_SIZE
	.align		4
.L_15:
        /*0048*/ 	.byte	0x04, 0x11
        /*004a*/ 	.short	(.L_17 - .L_16)
	.align		4
.L_16:
        /*004c*/ 	.word	index@(_Z22universeUpdatePositionPiP11physic_body)
        /*0050*/ 	.word	0x00000020


	//----- nvinfo : EIATTR_MIN_STACK_SIZE
	.align		4
.L_17:
        /*0054*/ 	.byte	0x04, 0x12
        /*0056*/ 	.short	(.L_19 - .L_18)
	.align		4
.L_18:
        /*0058*/ 	.word	index@(_Z22universeUpdatePositionPiP11physic_body)
        /*005c*/ 	.word	0x00000020


	//----- nvinfo : EIATTR_MIN_STACK_SIZE
	.align		4
.L_19:
        /*0060*/ 	.byte	0x04, 0x12
        /*0062*/ 	.short	(.L_21 - .L_20)
	.align		4
.L_20:
        /*0064*/ 	.word	index@(_Z22universeUpdateVelocityPiP11physic_body)
        /*0068*/ 	.word	0x00000010
.L_21:


//--------------------- .nv.compat                --------------------------
	.section	.nv.compat,"",@"SHT_CUDA_COMPAT_INFO"
	.align	4
        /*0000*/ 	.byte	0x02, 0x09, 0x00, 0x00, 0x02, 0x02, 0x01, 0x00, 0x02, 0x05, 0x05, 0x00, 0x03, 0x07, 0x01, 0x01
        /*0010*/ 	.byte	0x02, 0x03, 0x00, 0x00, 0x02, 0x06, 0x01, 0x00, 0x04, 0x0b, 0x08, 0x00, 0x01, 0x00, 0x00, 0x00
        /*0020*/ 	.byte	0x00, 0x00, 0x00, 0x00


//--------------------- .nv.info._Z22universeUpdatePositionPiP11physic_body --------------------------
	.section	.nv.info._Z22universeUpdatePositionPiP11physic_body,"",@"SHT_CUDA_INFO"
	.sectionflags	@""
	.align	4


	//----- nvinfo : EIATTR_CUDA_API_VERSION
	.align		4
        /*0000*/ 	.byte	0x04, 0x37
        /*0002*/ 	.short	(.L_23 - .L_22)
.L_22:
        /*0004*/ 	.word	0x00000082


	//----- nvinfo : EIATTR_KPARAM_INFO
	.align		4
.L_23:
        /*0008*/ 	.byte	0x04, 0x17
        /*000a*/ 	.short	(.L_25 - .L_24)
.L_24:
        /*000c*/ 	.word	0x00000000
        /*0010*/ 	.short	0x0001
        /*0012*/ 	.short	0x0008
        /*0014*/ 	.byte	0x00, 0xf5, 0x21, 0x00


	//----- nvinfo : EIATTR_KPARAM_INFO
	.align		4
.L_25:
        /*0018*/ 	.byte	0x04, 0x17
        /*001a*/ 	.short	(.L_27 - .L_26)
.L_26:
        /*001c*/ 	.word	0x00000000
        /*0020*/ 	.short	0x0000
        /*0022*/ 	.short	0x0000
        /*0024*/ 	.byte	0x00, 0xf5, 0x21, 0x00


	//----- nvinfo : EIATTR_SPARSE_MMA_MASK
	.align		4
.L_27:
        /*0028*/ 	.byte	0x03, 0x50
        /*002a*/ 	.short	0x0000


	//----- nvinfo : EIATTR_MAXREG_COUNT
	.align		4
        /*002c*/ 	.byte	0x03, 0x1b
        /*002e*/ 	.short	0x00ff


	//----- nvinfo : EIATTR_EXTERNS
	.align		4
        /*0030*/ 	.byte	0x04, 0x0f
        /*0032*/ 	.short	(.L_29 - .L_28)


	//   ....[0]....
	.align		4
.L_28:
        /*0034*/ 	.word	index@(vprintf)


	//----- nvinfo : EIATTR_MERCURY_ISA_VERSION
	.align		4
.L_29:
        /*0038*/ 	.byte	0x03, 0x5f
        /*003a*/ 	.short	0x0101


	//----- nvinfo : EIATTR_VRC_CTA_INIT_COUNT
	.align		4
        /*003c*/ 	.byte	0x02, 0x4a
	.zero		1
	.zero		1


	//----- nvinfo : EIATTR_SYSCALL_OFFSETS
	.align		4
        /*0040*/ 	.byte	0x04, 0x46
        /*0042*/ 	.short	(.L_31 - .L_30)


	//   ....[0]....
.L_30:
        /*0044*/ 	.word	0x00000270


	//----- nvinfo : EIATTR_EXIT_INSTR_OFFSETS
	.align		4
.L_31:
        /*0048*/ 	.byte	0x04, 0x1c
        /*004a*/ 	.short	(.L_33 - .L_32)


	//   ....[0]....
.L_32:
        /*004c*/ 	.word	0x000000f0


	//   ....[1]....
        /*0050*/ 	.word	0x00000280


	//----- nvinfo : EIATTR_CRS_STACK_SIZE
	.align		4
.L_33:
        /*0054*/ 	.byte	0x04, 0x1e
        /*0056*/ 	.short	(.L_35 - .L_34)
.L_34:
        /*0058*/ 	.word	0x00000000


	//----- nvinfo : EIATTR_CBANK_PARAM_SIZE
	.align		4
.L_35:
        /*005c*/ 	.byte	0x03, 0x19
        /*005e*/ 	.short	0x0010


	//----- nvinfo : EIATTR_PARAM_CBANK
	.align		4
        /*0060*/ 	.byte	0x04, 0x0a
        /*0062*/ 	.short	(.L_37 - .L_36)
	.align		4
.L_36:
        /*0064*/ 	.word	index@(.nv.constant0._Z22universeUpdatePositionPiP11physic_body)
        /*0068*/ 	.short	0x0380
        /*006a*/ 	.short	0x0010


	//----- nvinfo : EIATTR_SW_WAR
	.align		4
.L_37:
        /*006c*/ 	.byte	0x04, 0x36
        /*006e*/ 	.short	(.L_39 - .L_38)
.L_38:
        /*0070*/ 	.word	0x00000008
.L_39:


//--------------------- .nv.info._Z22universeUpdateVelocityPiP11physic_body --------------------------
	.section	.nv.info._Z22universeUpdateVelocityPiP11physic_body,"",@"SHT_CUDA_INFO"
	.sectionflags	@""
	.align	4


	//----- nvinfo : EIATTR_CUDA_API_VERSION
	.align		4
        /*0000*/ 	.byte	0x04, 0x37
        /*0002*/ 	.short	(.L_41 - .L_40)
.L_40:
        /*0004*/ 	.word	0x00000082


	//----- nvinfo : EIATTR_KPARAM_INFO
	.align		4
.L_41:
        /*0008*/ 	.byte	0x04, 0x17
        /*000a*/ 	.short	(.L_43 - .L_42)
.L_42:
        /*000c*/ 	.word	0x00000000
        /*0010*/ 	.short	0x0001
        /*0012*/ 	.short	0x0008
        /*0014*/ 	.byte	0x00, 0xf5, 0x21, 0x00


	//----- nvinfo : EIATTR_KPARAM_INFO
	.align		4
.L_43:
        /*0018*/ 	.byte	0x04, 0x17
        /*001a*/ 	.short	(.L_45 - .L_44)
.L_44:
        /*001c*/ 	.word	0x00000000
        /*0020*/ 	.short	0x0000
        /*0022*/ 	.short	0x0000
        /*0024*/ 	.byte	0x00, 0xf5, 0x21, 0x00


	//----- nvinfo : EIATTR_SPARSE_MMA_MASK
	.align		4
.L_45:
        /*0028*/ 	.byte	0x03, 0x50
        /*002a*/ 	.short	0x0000


	//----- nvinfo : EIATTR_MAXREG_COUNT
	.align		4
        /*002c*/ 	.byte	0x03, 0x1b
        /*002e*/ 	.short	0x00ff


	//----- nvinfo : EIATTR_EXTERNS
	.align		4
        /*0030*/ 	.byte	0x04, 0x0f
        /*0032*/ 	.short	(.L_47 - .L_46)


	//   ....[0]....
	.align		4
.L_46:
        /*0034*/ 	.word	index@(vprintf)


	//----- nvinfo : EIATTR_MERCURY_ISA_VERSION
	.align		4
.L_47:
        /*0038*/ 	.byte	0x03, 0x5f
        /*003a*/ 	.short	0x0101


	//----- nvinfo : EIATTR_VRC_CTA_INIT_COUNT
	.align		4
        /*003c*/ 	.byte	0x02, 0x4a
	.zero		1
	.zero		1


	//----- nvinfo : EIATTR_SYSCALL_OFFSETS
	.align		4
        /*0040*/ 	.byte	0x04, 0x46
        /*0042*/ 	.short	(.L_49 - .L_48)


	//   ....[0]....
.L_48:
        /*0044*/ 	.word	0x00000d20


	//   ....[1]....
        /*0048*/ 	.word	0x00000ec0


	//   ....[2]....
        /*004c*/ 	.word	0x00000fb0


	//----- nvinfo : EIATTR_EXIT_INSTR_OFFSETS
	.align		4
.L_49:
        /*0050*/ 	.byte	0x04, 0x1c
        /*0052*/ 	.short	(.L_51 - .L_50)


	//   ....[0]....
.L_50:
        /*0054*/ 	.word	0x000000f0


	//   ....[1]....
        /*0058*/ 	.word	0x00000fc0


	//----- nvinfo : EIATTR_CRS_STACK_SIZE
	.align		4
.L_51:
        /*005c*/ 	.byte	0x04, 0x1e
        /*005e*/ 	.short	(.L_53 - .L_52)
.L_52:
        /*0060*/ 	.word	0x00000000


	//----- nvinfo : EIATTR_CBANK_PARAM_SIZE
	.align		4
.L_53:
        /*0064*/ 	.byte	0x03, 0x19
        /*0066*/ 	.short	0x0010


	//----- nvinfo : EIATTR_PARAM_CBANK
	.align		4
        /*0068*/ 	.byte	0x04, 0x0a
        /*006a*/ 	.short	(.L_55 - .L_54)
	.align		4
.L_54:
        /*006c*/ 	.word	index@(.nv.constant0._Z22universeUpdateVelocityPiP11physic_body)
        /*0070*/ 	.short	0x0380
        /*0072*/ 	.short	0x0010


	//----- nvinfo : EIATTR_SW_WAR
	.align		4
.L_55:
        /*0074*/ 	.byte	0x04, 0x36
        /*0076*/ 	.short	(.L_57 - .L_56)
.L_56:
        /*0078*/ 	.word	0x00000008
.L_57:


//--------------------- .nv.callgraph             --------------------------
	.section	.nv.callgraph,"",@"SHT_CUDA_CALLGRAPH"
	.align	4
	.sectionentsize	8
	.align		4
        /*0000*/ 	.word	0x00000000
	.align		4
        /*0004*/ 	.word	0xffffffff
	.align		4
        /*0008*/ 	.word	index@(_Z22universeUpdatePositionPiP11physic_body)
	.align		4
        /*000c*/ 	.word	index@(vprintf)
	.align		4
        /*0010*/ 	.word	index@(_Z22universeUpdateVelocityPiP11physic_body)
	.align		4
        /*0014*/ 	.word	index@(vprintf)
	.align		4
        /*0018*/ 	.word	0x00000000
	.align		4
        /*001c*/ 	.word	0xfffffffe
	.align		4
        /*0020*/ 	.word	0x00000000
	.align		4
        /*0024*/ 	.word	0xfffffffd
	.align		4
        /*0028*/ 	.word	0x00000000
	.align		4
        /*002c*/ 	.word	0xfffffffc


//--------------------- .nv.constant4             --------------------------
	.section	.nv.constant4,"a",@progbits
	.align	8
	.align		8
.nv.constant4:
        /*0000*/ 	.dword	vprintf
	.align		8
        /*0008*/ 	.dword	$str
	.align		8
        /*0010*/ 	.dword	$str$1
	.align		8
        /*0018*/ 	.dword	$str$2
	.align		8
        /*0020*/ 	.dword	$str$3


//--------------------- .text._Z22universeUpdatePositionPiP11physic_body --------------------------
	.section	.text._Z22universeUpdatePositionPiP11physic_body,"ax",@progbits
	.align	128
        .global         _Z22universeUpdatePositionPiP11physic_body
        .type           _Z22universeUpdatePositionPiP11physic_body,@function
        .size           _Z22universeUpdatePositionPiP11physic_body,(.L_x_40 - _Z22universeUpdatePositionPiP11physic_body)
        .other          _Z22universeUpdatePositionPiP11physic_body,@"STO_CUDA_ENTRY STV_DEFAULT"
_Z22universeUpdatePositionPiP11physic_body:
.text._Z22universeUpdatePositionPiP11physic_body:
[----:B------:R-:W0:Y:S08]  /*0000*/  LDC R1, c[0x0][0x37c] ;  /* 0x0000df00ff017b82 */ /* 0x000e300000000800 */
[----:B------:R-:W1:Y:S01]  /*0010*/  LDC.64 R2, c[0x0][0x380] ;  /* 0x0000e000ff027b82 */ /* 0x000e620000000a00 */
[----:B------:R-:W1:Y:S01]  /*0020*/  LDCU.64 UR4, c[0x0][0x358] ;  /* 0x00006b00ff0477ac */ /* 0x000e620008000a00 */
[----:B0-----:R-:W-:Y:S01]  /*0030*/  VIADD R1, R1, 0xffffffe0 ;  /* 0xffffffe001017836 */ /* 0x001fe20000000000 */
[----:B-1----:R-:W2:Y:S01]  /*0040*/  LDG.E R3, desc[UR4][R2.64] ;  /* 0x0000000402037981 */ /* 0x002ea2000c1e1900 */
[----:B------:R-:W0:Y:S01]  /*0050*/  LDCU UR7, c[0x0][0x2fc] ;  /* 0x00005f80ff0777ac */ /* 0x000e220008000800 */
[----:B------:R-:W1:Y:S01]  /*0060*/  S2R R0, SR_TID.X ;  /* 0x0000000000007919 */ /* 0x000e620000002100 */
[----:B------:R-:W1:Y:S01]  /*0070*/  LDCU UR8, c[0x0][0x360] ;  /* 0x00006c00ff0877ac */ /* 0x000e620008000800 */
[----:B------:R-:W1:Y:S01]  /*0080*/  S2R R5, SR_CTAID.X ;  /* 0x0000000000057919 */ /* 0x000e620000002500 */
[----:B------:R-:W3:Y:S02]  /*0090*/  LDCU UR6, c[0x0][0x2f8] ;  /* 0x00005f00ff0677ac */ /* 0x000ee40008000800 */
[----:B---3--:R-:W-:-:S05]  /*00a0*/  IADD3 R6, P1, PT, R1, UR6, RZ ;  /* 0x0000000601067c10 */ /* 0x008fca000ff3e0ff */
[----:B0-----:R-:W-:Y:S02]  /*00b0*/  IMAD.X R7, RZ, RZ, UR7, P1 ;  /* 0x00000007ff077e24 */ /* 0x001fe400088e06ff */
[----:B-1----:R-:W-:-:S05]  /*00c0*/  IMAD R0, R5, UR8, R0 ;  /* 0x0000000805007c24 */ /* 0x002fca000f8e0200 */
[----:B------:R-:W-:-:S04]  /*00d0*/  SHF.L.U32 R0, R0, 0x1, RZ ;  /* 0x0000000100007819 */ /* 0x000fc800000006ff */
[----:B--2---:R-:W-:-:S13]  /*00e0*/  ISETP.GE.AND P0, PT, R0, R3, PT ;  /* 0x000000030000720c */ /* 0x004fda0003f06270 */
[----:B------:R-:W-:Y:S05]  /*00f0*/  @P0 EXIT ;  /* 0x000000000000094d */ /* 0x000fea0003800000 */
[----:B------:R-:W0:Y:S02]  /*0100*/  LDC.64 R2, c[0x0][0x388] ;  /* 0x0000e200ff027b82 */ /* 0x000e240000000a00 */
[----:B0-----:R-:W-:-:S05]  /*0110*/  IMAD.WIDE R2, R0, 0x28, R2 ;  /* 0x0000002800027825 */ /* 0x001fca00078e0202 */
[----:B------:R-:W2:Y:S04]  /*0120*/  LDG.E.64 R12, desc[UR4][R2.64] ;  /* 0x00000004020c7981 */ /* 0x000ea8000c1e1b00 */
[----:B------:R-:W2:Y:S04]  /*0130*/  LDG.E.64 R10, desc[UR4][R2.64+0x18] ;  /* 0x00001804020a7981 */ /* 0x000ea8000c1e1b00 */
[----:B------:R-:W3:Y:S04]  /*0140*/  LDG.E.64 R8, desc[UR4][R2.64+0x8] ;  /* 0x0000080402087981 */ /* 0x000ee8000c1e1b00 */
[----:B------:R-:W4:Y:S01]  /*0150*/  LDG.E.64 R4, desc[UR4][R2.64+0x10] ;  /* 0x0000100402047981 */ /* 0x000f22000c1e1b00 */
[----:B------:R-:W-:Y:S01]  /*0160*/  UMOV UR6, 0x33333333 ;  /* 0x3333333300067882 */ /* 0x000fe20000000000 */
[----:B------:R-:W-:Y:S01]  /*0170*/  UMOV UR7, 0x3fd33333 ;  /* 0x3fd3333300077882 */ /* 0x000fe20000000000 */
[----:B------:R-:W-:Y:S01]  /*0180*/  MOV R14, 0x0 ;  /* 0x00000000000e7802 */ /* 0x000fe20000000f00 */
[----:B------:R0:W-:Y:S05]  /*0190*/  STL [R1], R0 ;  /* 0x0000000001007387 */ /* 0x0001ea0000100800 */
[----:B------:R-:W1:Y:S01]  /*01a0*/  LDC.64 R14, c[0x4][R14] ;  /* 0x010000000e0e7b82 */ /* 0x000e620000000a00 */
[----:B--2---:R-:W-:-:S02]  /*01b0*/  DFMA R12, R10, UR6, R12 ;  /* 0x000000060a0c7c2b */ /* 0x004fc4000800000c */
[----:B---3--:R-:W-:-:S05]  /*01c0*/  DFMA R8, R10, UR6, R8 ;  /* 0x000000060a087c2b */ /* 0x008fca0008000008 */
[----:B------:R0:W-:Y:S01]  /*01d0*/  STG.E.64 desc[UR4][R2.64], R12 ;  /* 0x0000000c02007986 */ /* 0x0001e2000c101b04 */
[----:B----4-:R-:W-:Y:S01]  /*01e0*/  DFMA R10, R10, UR6, R4 ;  /* 0x000000060a0a7c2b */ /* 0x010fe20008000004 */
[----:B------:R-:W2:Y:S02]  /*01f0*/  LDCU.64 UR6, c[0x4][0x20] ;  /* 0x01000400ff0677ac */ /* 0x000ea40008000a00 */
[----:B------:R0:W-:Y:S04]  /*0200*/  STL.64 [R1+0x8], R12 ;  /* 0x0000080c01007387 */ /* 0x0001e80000100a00 */
[----:B------:R0:W-:Y:S04]  /*0210*/  STG.E.64 desc[UR4][R2.64+0x8], R8 ;  /* 0x0000080802007986 */ /* 0x0001e8000c101b04 */
[----:B------:R0:W-:Y:S04]  /*0220*/  STG.E.64 desc[UR4][R2.64+0x10], R10 ;  /* 0x0000100a02007986 */ /* 0x0001e8000c101b04 */
[----:B------:R0:W-:Y:S01]  /*0230*/  STL.128 [R1+0x10], R8 ;  /* 0x0000100801007387 */ /* 0x0001e20000100c00 */
[----:B--2---:R-:W-:Y:S01]  /*0240*/  MOV R4, UR6 ;  /* 0x0000000600047c02 */ /* 0x004fe20008000f00 */
[----:B-1----:R-:W-:-:S07]  /*0250*/  IMAD.U32 R5, RZ, RZ, UR7 ;  /* 0x00000007ff057e24 */ /* 0x002fce000f8e00ff */
[----:B------:R-:W-:-:S07]  /*0260*/  LEPC R20, `(.L_x_0) ;  /* 0x000000001014794e */ /* 0x000fce0000000000 */
[----:B0-----:R-:W-:Y:S05]  /*0270*/  CALL.ABS.NOINC R14 ;  /* 0x000000000e007343 */ /* 0x001fea0003c00000 */
.L_x_0:
[----:B------:R-:W-:Y:S05]  /*0280*/  EXIT ;  /* 0x000000000000794d */ /* 0x000fea0003800000 */
.L_x_1:
[----:B------:R-:W-:-:S00]  /*0290*/  BRA `(.L_x_1) ;  /* 0xfffffffc00fc7947 */ /* 0x000fc0000383ffff */
[----:B------:R-:W-:-:S00]  /*02a0*/  NOP ;  /* 0x0000000000007918 */ /* 0x000fc00000000000 */
        /* <DEDUP_REMOVED lines=13> */
.L_x_40:


//--------------------- .text._Z22universeUpdateVelocityPiP11physic_body --------------------------
	.section	.text._Z22universeUpdateVelocityPiP11physic_body,"ax",@progbits
	.align	128
        .global         _Z22universeUpdateVelocityPiP11physic_body
        .type           _Z22universeUpdateVelocityPiP11physic_body,@function
        .size           _Z22universeUpdateVelocityPiP11physic_body,(.L_x_39 - _Z22universeUpdateVelocityPiP11physic_body)
        .other          _Z22universeUpdateVelocityPiP11physic_body,@"STO_CUDA_ENTRY STV_DEFAULT"
_Z22universeUpdateVelocityPiP11physic_body:
.text._Z22universeUpdateVelocityPiP11physic_body:
        /* <DEDUP_REMOVED lines=12> */
[----:B-1----:R-:W-:-:S04]  /*00c0*/  IMAD R2, R3, UR6, R2 ;  /* 0x0000000603027c24 */ /* 0x002fc8000f8e0202 */
[----:B------:R-:W-:-:S05]  /*00d0*/  IMAD.SHL.U32 R2, R2, 0x2, RZ ;  /* 0x0000000202027824 */ /* 0x000fca00078e00ff */
[----:B--2---:R-:W-:-:S13]  /*00e0*/  ISETP.GE.AND P0, PT, R2, R5, PT ;  /* 0x000000050200720c */ /* 0x004fda0003f06270 */
[----:B------:R-:W-:Y:S05]  /*00f0*/  @P0 EXIT ;  /* 0x000000000000094d */ /* 0x000fea0003800000 */
[----:B------:R-:W-:Y:S01]  /*0100*/  ISETP.GE.AND P0, PT, R5, 0x1, PT ;  /* 0x000000010500780c */ /* 0x000fe20003f06270 */
[----:B------:R-:W-:Y:S01]  /*0110*/  UMOV UR38, URZ ;  /* 0x000000ff00267c82 */ /* 0x000fe20008000000 */
[----:B------:R-:W-:-:S11]  /*0120*/  CS2R R22, SRZ ;  /* 0x0000000000167805 */ /* 0x000fd6000001ff00 */
[----:B------:R-:W-:Y:S05]  /*0130*/  @!P0 BRA `(.L_x_2) ;  /* 0x0000000800c48947 */ /* 0x000fea0003800000 */
[----:B------:R-:W0:Y:S01]  /*0140*/  LDCU.64 UR4, c[0x0][0x388] ;  /* 0x00007100ff0477ac */ /* 0x000e220008000a00 */
[----:B------:R-:W1:Y:S01]  /*0150*/  LDC.64 R16, c[0x0][0x388] ;  /* 0x0000e200ff107b82 */ /* 0x000e620000000a00 */
[----:B------:R-:W-:Y:S01]  /*0160*/  IMAD.MOV R5, RZ, RZ, -R5 ;  /* 0x000000ffff057224 */ /* 0x000fe200078e0a05 */
[----:B------:R-:W-:Y:S01]  /*0170*/  CS2R R22, SRZ ;  /* 0x0000000000167805 */ /* 0x000fe2000001ff00 */
[----:B------:R-:W-:Y:S01]  /*0180*/  IMAD.MOV R36, RZ, RZ, -R2 ;  /* 0x000000ffff247224 */ /* 0x000fe200078e0a02 */
[----:B0-----:R-:W-:-:S04]  /*0190*/  UIADD3 UR4, UP0, UPT, UR4, 0x10, URZ ;  /* 0x0000001004047890 */ /* 0x001fc8000ff1e0ff */
[----:B------:R-:W-:Y:S02]  /*01a0*/  UIADD3.X UR5, UPT, UPT, URZ, UR5, URZ, UP0, !UPT ;  /* 0x00000005ff057290 */ /* 0x000fe400087fe4ff */
[----:B------:R-:W-:Y:S02]  /*01b0*/  IMAD.U32 R24, RZ, RZ, UR4 ;  /* 0x00000004ff187e24 */ /* 0x000fe4000f8e00ff */
[----:B-1----:R-:W-:-:S04]  /*01c0*/  IMAD.WIDE R16, R2, 0x28, R16 ;  /* 0x0000002802107825 */ /* 0x002fc800078e0210 */
[----:B------:R-:W-:-:S07]  /*01d0*/  IMAD.U32 R25, RZ, RZ, UR5 ;  /* 0x00000005ff197e24 */ /* 0x000fce000f8e00ff */
.L_x_21:
[----:B------:R-:W-:Y:S01]  /*01e0*/  ISETP.NE.AND P0, PT, R36, RZ, PT ;  /* 0x000000ff2400720c */ /* 0x000fe20003f05270 */
[----:B------:R-:W-:Y:S01]  /*01f0*/  VIADD R5, R5, 0x1 ;  /* 0x0000000105057836 */ /* 0x000fe20000000000 */
[----:B------:R-:W-:Y:S04]  /*0200*/  BSSY.RECONVERGENT B0, `(.L_x_3) ;  /* 0x00000a0000007945 */ /* 0x000fe80003800200 */
[----:B------:R-:W-:-:S07]  /*0210*/  ISETP.NE.AND P1, PT, R5, RZ, PT ;  /* 0x000000ff0500720c */ /* 0x000fce0003f25270 */
[----:B------:R-:W-:Y:S06]  /*0220*/  @!P0 BRA `(.L_x_4) ;  /* 0x0000000800748947 */ /* 0x000fec0003800000 */
[----:B------:R-:W2:Y:S04]  /*0230*/  LDG.E.64 R32, desc[UR36][R16.64] ;  /* 0x0000002410207981 */ /* 0x000ea8000c1e1b00 */
[----:B------:R-:W2:Y:S01]  /*0240*/  LDG.E.64 R6, desc[UR36][R24.64+-0x10] ;  /* 0xfffff02418067981 */ /* 0x000ea2000c1e1b00 */
[----:B------:R-:W-:Y:S01]  /*0250*/  BSSY.RECONVERGENT B1, `(.L_x_5) ;  /* 0x0000006000017945 */ /* 0x000fe20003800200 */
[----:B------:R-:W-:Y:S01]  /*0260*/  IMAD.MOV.U32 R3, RZ, RZ, 0x40000000 ;  /* 0x40000000ff037424 */ /* 0x000fe200078e00ff */
[----:B------:R-:W-:Y:S01]  /*0270*/  MOV R0, 0x2b0 ;  /* 0x000002b000007802 */ /* 0x000fe20000000f00 */
[----:B--2---:R-:W-:-:S08]  /*0280*/  DADD R32, R32, -R6 ;  /* 0x0000000020207229 */ /* 0x004fd00000000806 */
[----:B------:R-:W-:-:S11]  /*0290*/  DADD R20, -RZ, |R32| ;  /* 0x00000000ff147229 */ /* 0x000fd60000000520 */
[----:B------:R-:W-:Y:S05]  /*02a0*/  CALL.REL.NOINC `($_Z22universeUpdateVelocityPiP11physic_body$__internal_accurate_pow) ;  /* 0x0000001400707944 */ /* 0x000fea0003c00000 */
[----:B------:R-:W-:Y:S05]  /*02b0*/  BSYNC.RECONVERGENT B1 ;  /* 0x0000000000017941 */ /* 0x000fea0003800200 */
.L_x_5:
[----:B------:R-:W2:Y:S04]  /*02c0*/  LDG.E.64 R30, desc[UR36][R16.64+0x8] ;  /* 0x00000824101e7981 */ /* 0x000ea8000c1e1b00 */
[----:B------:R-:W2:Y:S01]  /*02d0*/  LDG.E.64 R8, desc[UR36][R24.64+-0x8] ;  /* 0xfffff82418087981 */ /* 0x000ea2000c1e1b00 */
[C---:B------:R-:W-:Y:S01]  /*02e0*/  DADD R6, R32.reuse, 2 ;  /* 0x4000000020067429 */ /* 0x040fe20000000000 */
[----:B------:R-:W-:Y:S01]  /*02f0*/  BSSY.RECONVERGENT B1, `(.L_x_6) ;  /* 0x0000011000017945 */ /* 0x000fe20003800200 */
[C---:B------:R-:W-:Y:S02]  /*0300*/  DSETP.NEU.AND P2, PT, R32.reuse, RZ, PT ;  /* 0x000000ff2000722a */ /* 0x040fe40003f4d000 */
[----:B------:R-:W-:-:S06]  /*0310*/  DSETP.NEU.AND P0, PT, R32, 1, PT ;  /* 0x3ff000002000742a */ /* 0x000fcc0003f0d000 */
[----:B------:R-:W-:Y:S02]  /*0320*/  LOP3.LUT R6, R7, 0x7ff00000, RZ, 0xc0, !PT ;  /* 0x7ff0000007067812 */ /* 0x000fe400078ec0ff */
[----:B------:R-:W-:Y:S02]  /*0330*/  FSEL R7, R13, RZ, P2 ;  /* 0x000000ff0d077208 */ /* 0x000fe40001000000 */
[----:B------:R-:W-:Y:S02]  /*0340*/  ISETP.NE.AND P3, PT, R6, 0x7ff00000, PT ;  /* 0x7ff000000600780c */ /* 0x000fe40003f65270 */
[----:B------:R-:W-:Y:S01]  /*0350*/  FSEL R6, R4, RZ, P2 ;  /* 0x000000ff04067208 */ /* 0x000fe20001000000 */
[----:B--2---:R-:W-:-:S08]  /*0360*/  DADD R30, R30, -R8 ;  /* 0x000000001e1e7229 */ /* 0x004fd00000000808 */
[----:B------:R-:W-:-:S10]  /*0370*/  DADD R8, -RZ, |R30| ;  /* 0x00000000ff087229 */ /* 0x000fd4000000051e */
[----:B------:R-:W-:Y:S01]  /*0380*/  IMAD.MOV.U32 R20, RZ, RZ, R8 ;  /* 0x000000ffff147224 */ /* 0x000fe200078e0008 */
[----:B------:R-:W-:Y:S06]  /*0390*/  @P3 BRA `(.L_x_7) ;  /* 0x0000000000183947 */ /* 0x000fec0003800000 */
[----:B------:R-:W-:-:S14]  /*03a0*/  DSETP.NAN.AND P2, PT, R32, R32, PT ;  /* 0x000000202000722a */ /* 0x000fdc0003f48000 */
[----:B------:R-:W-:Y:S01]  /*03b0*/  @P2 DADD R6, R32, 2 ;  /* 0x4000000020062429 */ /* 0x000fe20000000000 */
[----:B------:R-:W-:Y:S10]  /*03c0*/  @P2 BRA `(.L_x_7) ;  /* 0x00000000000c2947 */ /* 0x000ff40003800000 */
[----:B------:R-:W-:-:S14]  /*03d0*/  DSETP.NEU.AND P2, PT, |R32|, +INF , PT ;  /* 0x7ff000002000742a */ /* 0x000fdc0003f4d200 */
[----:B------:R-:W-:Y:S02]  /*03e0*/  @!P2 IMAD.MOV.U32 R6, RZ, RZ, 0x0 ;  /* 0x00000000ff06a424 */ /* 0x000fe400078e00ff */
[----:B------:R-:W-:-:S07]  /*03f0*/  @!P2 IMAD.MOV.U32 R7, RZ, RZ, 0x7ff00000 ;  /* 0x7ff00000ff07a424 */ /* 0x000fce00078e00ff */
.L_x_7:
[----:B------:R-:W-:Y:S05]  /*0400*/  BSYNC.RECONVERGENT B1 ;  /* 0x0000000000017941 */ /* 0x000fea0003800200 */
.L_x_6:
[----:B------:R-:W-:Y:S01]  /*0410*/  BSSY.RECONVERGENT B1, `(.L_x_8) ;  /* 0x0000007000017945 */ /* 0x000fe20003800200 */
[----:B------:R-:W-:Y:S01]  /*0420*/  FSEL R32, R6, RZ, P0 ;  /* 0x000000ff06207208 */ /* 0x000fe20000000000 */
[----:B------:R-:W-:Y:S01]  /*0430*/  IMAD.MOV.U32 R21, RZ, RZ, R9 ;  /* 0x000000ffff157224 */ /* 0x000fe200078e0009 */
[----:B------:R-:W-:Y:S01]  /*0440*/  FSEL R33, R7, 1.875, P0 ;  /* 0x3ff0000007217808 */ /* 0x000fe20000000000 */
[----:B------:R-:W-:Y:S01]  /*0450*/  IMAD.MOV.U32 R3, RZ, RZ, 0x40000000 ;  /* 0x40000000ff037424 */ /* 0x000fe200078e00ff */
[----:B------:R-:W-:-:S07]  /*0460*/  MOV R0, 0x480 ;  /* 0x0000048000007802 */ /* 0x000fce0000000f00 */
[----:B------:R-:W-:Y:S05]  /*0470*/  CALL.REL.NOINC `($_Z22universeUpdateVelocityPiP11physic_body$__internal_accurate_pow) ;  /* 0x0000001000fc7944 */ /* 0x000fea0003c00000 */
[----:B------:R-:W-:Y:S05]  /*0480*/  BSYNC.RECONVERGENT B1 ;  /* 0x0000000000017941 */ /* 0x000fea0003800200 */
.L_x_8:
        /* <DEDUP_REMOVED lines=11> */
[----:B------:R-:W-:Y:S02]  /*0540*/  DADD R20, -RZ, |R34| ;  /* 0x00000000ff147229 */ /* 0x000fe40000000522 */
[----:B------:R-:W-:Y:S09]  /*0550*/  @P3 BRA `(.L_x_10) ;  /* 0x0000000000183947 */ /* 0x000ff20003800000 */
[----:B------:R-:W-:-:S14]  /*0560*/  DSETP.NAN.AND P2, PT, R30, R30, PT ;  /* 0x0000001e1e00722a */ /* 0x000fdc0003f48000 */
[----:B------:R-:W-:Y:S01]  /*0570*/  @P2 DADD R6, R30, 2 ;  /* 0x400000001e062429 */ /* 0x000fe20000000000 */
[----:B------:R-:W-:Y:S10]  /*0580*/  @P2 BRA `(.L_x_10) ;  /* 0x00000000000c2947 */ /* 0x000ff40003800000 */
[----:B------:R-:W-:-:S14]  /*0590*/  DSETP.NEU.AND P2, PT, |R30|, +INF , PT ;  /* 0x7ff000001e00742a */ /* 0x000fdc0003f4d200 */
[----:B------:R-:W-:Y:S02]  /*05a0*/  @!P2 IMAD.MOV.U32 R6, RZ, RZ, 0x0 ;  /* 0x00000000ff06a424 */ /* 0x000fe400078e00ff */
[----:B------:R-:W-:-:S07]  /*05b0*/  @!P2 IMAD.MOV.U32 R7, RZ, RZ, 0x7ff00000 ;  /* 0x7ff00000ff07a424 */ /* 0x000fce00078e00ff */
.L_x_10:
[----:B------:R-:W-:Y:S05]  /*05c0*/  BSYNC.RECONVERGENT B1 ;  /* 0x0000000000017941 */ /* 0x000fea0003800200 */
.L_x_9:
[----:B------:R-:W-:Y:S01]  /*05d0*/  FSEL R30, R6, RZ, P0 ;  /* 0x000000ff061e7208 */ /* 0x000fe20000000000 */
[----:B------:R-:W-:Y:S01]  /*05e0*/  BSSY.RECONVERGENT B1, `(.L_x_11) ;  /* 0x0000006000017945 */ /* 0x000fe20003800200 */
[----:B------:R-:W-:Y:S01]  /*05f0*/  FSEL R31, R7, 1.875, P0 ;  /* 0x3ff00000071f7808 */ /* 0x000fe20000000000 */
[----:B------:R-:W-:Y:S01]  /*0600*/  IMAD.MOV.U32 R3, RZ, RZ, 0x40000000 ;  /* 0x40000000ff037424 */ /* 0x000fe200078e00ff */
[----:B------:R-:W-:-:S04]  /*0610*/  MOV R0, 0x640 ;  /* 0x0000064000007802 */ /* 0x000fc80000000f00 */
[----:B------:R-:W-:-:S11]  /*0620*/  DADD R30, R32, R30 ;  /* 0x00000000201e7229 */ /* 0x000fd6000000001e */
[----:B------:R-:W-:Y:S05]  /*0630*/  CALL.REL.NOINC `($_Z22universeUpdateVelocityPiP11physic_body$__internal_accurate_pow) ;  /* 0x00000010008c7944 */ /* 0x000fea0003c00000 */
[----:B------:R-:W-:Y:S05]  /*0640*/  BSYNC.RECONVERGENT B1 ;  /* 0x0000000000017941 */ /* 0x000fea0003800200 */
.L_x_11:
[C---:B------:R-:W-:Y:S01]  /*0650*/  DADD R6, R34.reuse, 2 ;  /* 0x4000000022067429 */ /* 0x040fe20000000000 */
[----:B------:R-:W-:Y:S01]  /*0660*/  BSSY.RECONVERGENT B1, `(.L_x_12) ;  /* 0x000000e000017945 */ /* 0x000fe20003800200 */
[C---:B------:R-:W-:Y:S02]  /*0670*/  DSETP.NEU.AND P2, PT, R34.reuse, RZ, PT ;  /* 0x000000ff2200722a */ /* 0x040fe40003f4d000 */
[----:B------:R-:W-:-:S06]  /*0680*/  DSETP.NEU.AND P0, PT, R34, 1, PT ;  /* 0x3ff000002200742a */ /* 0x000fcc0003f0d000 */
[----:B------:R-:W-:Y:S02]  /*0690*/  LOP3.LUT R6, R7, 0x7ff00000, RZ, 0xc0, !PT ;  /* 0x7ff0000007067812 */ /* 0x000fe400078ec0ff */
[----:B------:R-:W-:Y:S02]  /*06a0*/  FSEL R7, R13, RZ, P2 ;  /* 0x000000ff0d077208 */ /* 0x000fe40001000000 */
[----:B------:R-:W-:Y:S02]  /*06b0*/  ISETP.NE.AND P3, PT, R6, 0x7ff00000, PT ;  /* 0x7ff000000600780c */ /* 0x000fe40003f65270 */
[----:B------:R-:W-:-:S11]  /*06c0*/  FSEL R6, R4, RZ, P2 ;  /* 0x000000ff04067208 */ /* 0x000fd60001000000 */
[----:B------:R-:W-:Y:S05]  /*06d0*/  @P3 BRA `(.L_x_13) ;  /* 0x0000000000183947 */ /* 0x000fea0003800000 */
[----:B------:R-:W-:-:S14]  /*06e0*/  DSETP.NAN.AND P2, PT, R34, R34, PT ;  /* 0x000000222200722a */ /* 0x000fdc0003f48000 */
[----:B------:R-:W-:Y:S01]  /*06f0*/  @P2 DADD R6, R34, 2 ;  /* 0x4000000022062429 */ /* 0x000fe20000000000 */
[----:B------:R-:W-:Y:S10]  /*0700*/  @P2 BRA `(.L_x_13) ;  /* 0x00000000000c2947 */ /* 0x000ff40003800000 */
[----:B------:R-:W-:-:S14]  /*0710*/  DSETP.NEU.AND P2, PT, |R34|, +INF , PT ;  /* 0x7ff000002200742a */ /* 0x000fdc0003f4d200 */
[----:B------:R-:W-:Y:S02]  /*0720*/  @!P2 IMAD.MOV.U32 R6, RZ, RZ, 0x0 ;  /* 0x00000000ff06a424 */ /* 0x000fe400078e00ff */
[----:B------:R-:W-:-:S07]  /*0730*/  @!P2 IMAD.MOV.U32 R7, RZ, RZ, 0x7ff00000 ;  /* 0x7ff00000ff07a424 */ /* 0x000fce00078e00ff */
.L_x_13:
[----:B------:R-:W-:Y:S05]  /*0740*/  BSYNC.RECONVERGENT B1 ;  /* 0x0000000000017941 */ /* 0x000fea0003800200 */
.L_x_12:
[----:B------:R-:W-:Y:S01]  /*0750*/  FSEL R6, R6, RZ, P0 ;  /* 0x000000ff06067208 */ /* 0x000fe20000000000 */
[----:B------:R-:W-:Y:S01]  /*0760*/  IMAD.MOV.U32 R10, RZ, RZ, 0x0 ;  /* 0x00000000ff0a7424 */ /* 0x000fe200078e00ff */
[----:B------:R-:W-:Y:S01]  /*0770*/  FSEL R7, R7, 1.875, P0 ;  /* 0x3ff0000007077808 */ /* 0x000fe20000000000 */
[----:B------:R-:W-:Y:S01]  /*0780*/  IMAD.MOV.U32 R11, RZ, RZ, 0x3fd80000 ;  /* 0x3fd80000ff0b7424 */ /* 0x000fe200078e00ff */
[----:B------:R-:W-:Y:S04]  /*0790*/  BSSY.RECONVERGENT B1, `(.L_x_14) ;  /* 0x0000012000017945 */ /* 0x000fe80003800200 */
[----:B------:R-:W-:-:S06]  /*07a0*/  DADD R30, R30, R6 ;  /* 0x000000001e1e7229 */ /* 0x000fcc0000000006 */
[----:B------:R-:W0:Y:S04]  /*07b0*/  MUFU.RSQ64H R7, R31 ;  /* 0x0000001f00077308 */ /* 0x000e280000001c00 */
[----:B------:R-:W-:-:S05]  /*07c0*/  VIADD R6, R31, 0xfcb00000 ;  /* 0xfcb000001f067836 */ /* 0x000fca0000000000 */
[----:B------:R-:W-:Y:S01]  /*07d0*/  ISETP.GE.U32.AND P0, PT, R6, 0x7ca00000, PT ;  /* 0x7ca000000600780c */ /* 0x000fe20003f06070 */
[----:B0-----:R-:W-:-:S08]  /*07e0*/  DMUL R8, R6, R6 ;  /* 0x0000000606087228 */ /* 0x001fd00000000000 */
[----:B------:R-:W-:-:S08]  /*07f0*/  DFMA R8, R30, -R8, 1 ;  /* 0x3ff000001e08742b */ /* 0x000fd00000000808 */
[----:B------:R-:W-:Y:S02]  /*0800*/  DFMA R10, R8, R10, 0.5 ;  /* 0x3fe00000080a742b */ /* 0x000fe4000000000a */
[----:B------:R-:W-:-:S08]  /*0810*/  DMUL R8, R6, R8 ;  /* 0x0000000806087228 */ /* 0x000fd00000000000 */
[----:B------:R-:W-:-:S08]  /*0820*/  DFMA R10, R10, R8, R6 ;  /* 0x000000080a0a722b */ /* 0x000fd00000000006 */
[----:B------:R-:W-:Y:S02]  /*0830*/  DMUL R12, R30, R10 ;  /* 0x0000000a1e0c7228 */ /* 0x000fe40000000000 */
[----:B------:R-:W-:Y:S01]  /*0840*/  VIADD R9, R11, 0xfff00000 ;  /* 0xfff000000b097836 */ /* 0x000fe20000000000 */
[----:B------:R-:W-:-:S05]  /*0850*/  MOV R8, R10 ;  /* 0x0000000a00087202 */ /* 0x000fca0000000f00 */
[----:B------:R-:W-:-:S08]  /*0860*/  DFMA R14, R12, -R12, R30 ;  /* 0x8000000c0c0e722b */ /* 0x000fd0000000001e */
[----:B------:R-:W-:Y:S01]  /*0870*/  DFMA R34, R14, R8, R12 ;  /* 0x000000080e22722b */ /* 0x000fe2000000000c */
[----:B------:R-:W-:Y:S10]  /*0880*/  @!P0 BRA `(.L_x_15) ;  /* 0x0000000000088947 */ /* 0x000ff40003800000 */
[----:B------:R-:W-:-:S07]  /*0890*/  MOV R0, 0x8b0 ;  /* 0x000008b000007802 */ /* 0x000fce0000000f00 */
[----:B------:R-:W-:Y:S05]  /*08a0*/  CALL.REL.NOINC `($__internal_1_$__cuda_sm20_dsqrt_rn_f64_mediumpath_v1) ;  /* 0x0000000c00347944 */ /* 0x000fea0003c00000 */
.L_x_15:
[----:B------:R-:W-:Y:S05]  /*08b0*/  BSYNC.RECONVERGENT B1 ;  /* 0x0000000000017941 */ /* 0x000fea0003800200 */
.L_x_14:
[----:B------:R0:W5:Y:S01]  /*08c0*/  LDG.E.64 R32, desc[UR36][R24.64+0x10] ;  /* 0x0000102418207981 */ /* 0x000162000c1e1b00 */
[----:B------:R-:W-:Y:S01]  /*08d0*/  DADD R20, -RZ, |R34| ;  /* 0x00000000ff147229 */ /* 0x000fe20000000522 */
[----:B------:R-:W-:Y:S01]  /*08e0*/  BSSY.RECONVERGENT B1, `(.L_x_16) ;  /* 0x0000004000017945 */ /* 0x000fe20003800200 */
[----:B------:R-:W-:Y:S01]  /*08f0*/  IMAD.MOV.U32 R3, RZ, RZ, 0x40080000 ;  /* 0x40080000ff037424 */ /* 0x000fe200078e00ff */
[----:B------:R-:W-:-:S08]  /*0900*/  MOV R0, 0x920 ;  /* 0x0000092000007802 */ /* 0x000fd00000000f00 */
[----:B0----5:R-:W-:Y:S05]  /*0910*/  CALL.REL.NOINC `($_Z22universeUpdateVelocityPiP11physic_body$__internal_accurate_pow) ;  /* 0x0000000c00d47944 */ /* 0x021fea0003c00000 */
[----:B------:R-:W-:Y:S05]  /*0920*/  BSYNC.RECONVERGENT B1 ;  /* 0x0000000000017941 */ /* 0x000fea0003800200 */
.L_x_16:
[----:B------:R-:W-:Y:S01]  /*0930*/  DADD R6, R34, 3 ;  /* 0x4008000022067429 */ /* 0x000fe20000000000 */
[----:B------:R-:W-:Y:S01]  /*0940*/  IMAD.MOV.U32 R12, RZ, RZ, R4 ;  /* 0x000000ffff0c7224 */ /* 0x000fe200078e0004 */
[----:B------:R-:W-:Y:S01]  /*0950*/  ISETP.GE.AND P0, PT, R35, RZ, PT ;  /* 0x000000ff2300720c */ /* 0x000fe20003f06270 */
[----:B------:R-:W-:Y:S01]  /*0960*/  DSETP.NEU.AND P3, PT, R30, RZ, PT ;  /* 0x000000ff1e00722a */ /* 0x000fe20003f6d000 */
[----:B------:R-:W-:Y:S01]  /*0970*/  BSSY.RECONVERGENT B1, `(.L_x_17) ;  /* 0x0000011000017945 */ /* 0x000fe20003800200 */
[----:B------:R-:W-:Y:S02]  /*0980*/  DSETP.NEU.AND P2, PT, R34, 1, PT ;  /* 0x3ff000002200742a */ /* 0x000fe40003f4d000 */
[----:B------:R-:W-:-:S03]  /*0990*/  DADD R8, -RZ, -R12 ;  /* 0x00000000ff087229 */ /* 0x000fc6000000090c */
[----:B------:R-:W-:-:S04]  /*09a0*/  LOP3.LUT R6, R7, 0x7ff00000, RZ, 0xc0, !PT ;  /* 0x7ff0000007067812 */ /* 0x000fc800078ec0ff */
[----:B------:R-:W-:-:S03]  /*09b0*/  ISETP.NE.AND P4, PT, R6, 0x7ff00000, PT ;  /* 0x7ff000000600780c */ /* 0x000fc60003f85270 */
[----:B------:R-:W-:Y:S02]  /*09c0*/  FSEL R4, R8, R4, !P0 ;  /* 0x0000000408047208 */ /* 0x000fe40004000000 */
[----:B------:R-:W-:Y:S02]  /*09d0*/  FSEL R9, R9, R13, !P0 ;  /* 0x0000000d09097208 */ /* 0x000fe40004000000 */
[----:B------:R-:W-:Y:S02]  /*09e0*/  FSEL R6, R4, RZ, P3 ;  /* 0x000000ff04067208 */ /* 0x000fe40001800000 */
[----:B------:R-:W-:-:S04]  /*09f0*/  FSEL R7, R35, R9, !P3 ;  /* 0x0000000923077208 */ /* 0x000fc80005800000 */
[----:B------:R-:W-:Y:S05]  /*0a00*/  @P4 BRA `(.L_x_18) ;  /* 0x00000000001c4947 */ /* 0x000fea0003800000 */
[----:B------:R-:W-:-:S14]  /*0a10*/  DSETP.GE.AND P3, PT, R30, RZ, PT ;  /* 0x000000ff1e00722a */ /* 0x000fdc0003f66000 */
[----:B------:R-:W-:Y:S01]  /*0a20*/  @!P3 DADD R6, R34, 3 ;  /* 0x400800002206b429 */ /* 0x000fe20000000000 */
[----:B------:R-:W-:Y:S10]  /*0a30*/  @!P3 BRA `(.L_x_18) ;  /* 0x000000000010b947 */ /* 0x000ff40003800000 */
[----:B------:R-:W-:-:S14]  /*0a40*/  DSETP.NEU.AND P3, PT, |R34|, +INF , PT ;  /* 0x7ff000002200742a */ /* 0x000fdc0003f6d200 */
[----:B------:R-:W-:Y:S02]  /*0a50*/  @!P3 IMAD.MOV.U32 R0, RZ, RZ, -0x100000 ;  /* 0xfff00000ff00b424 */ /* 0x000fe400078e00ff */
[----:B------:R-:W-:-:S03]  /*0a60*/  @!P3 IMAD.MOV.U32 R6, RZ, RZ, RZ ;  /* 0x000000ffff06b224 */ /* 0x000fc600078e00ff */
[----:B------:R-:W-:-:S07]  /*0a70*/  @!P3 SEL R7, R0, 0x7ff00000, !P0 ;  /* 0x7ff000000007b807 */ /* 0x000fce0004000000 */
.L_x_18:
[----:B------:R-:W-:Y:S05]  /*0a80*/  BSYNC.RECONVERGENT B1 ;  /* 0x0000000000017941 */ /* 0x000fea0003800200 */
.L_x_17:
[----:B------:R-:W-:Y:S01]  /*0a90*/  FSEL R9, R7, 1.875, P2 ;  /* 0x3ff0000007097808 */ /* 0x000fe20001000000 */
[----:B------:R-:W-:Y:S01]  /*0aa0*/  BSSY.RECONVERGENT B1, `(.L_x_19) ;  /* 0x0000014000017945 */ /* 0x000fe20003800200 */
[----:B------:R-:W-:Y:S01]  /*0ab0*/  FSEL R8, R6, RZ, P2 ;  /* 0x000000ff06087208 */ /* 0x000fe20001000000 */
[----:B------:R-:W-:Y:S01]  /*0ac0*/  IMAD.MOV.U32 R6, RZ, RZ, 0x1 ;  /* 0x00000001ff067424 */ /* 0x000fe200078e00ff */
[----:B------:R-:W0:Y:S01]  /*0ad0*/  MUFU.RCP64H R7, R9 ;  /* 0x0000000900077308 */ /* 0x000e220000001800 */
[----:B------:R-:W-:-:S04]  /*0ae0*/  FSETP.GEU.AND P2, PT, |R33|, 6.5827683646048100446e-37, PT ;  /* 0x036000002100780b */ /* 0x000fc80003f4e200 */
[----:B0-----:R-:W-:-:S08]  /*0af0*/  DFMA R10, -R8, R6, 1 ;  /* 0x3ff00000080a742b */ /* 0x001fd00000000106 */
[----:B------:R-:W-:-:S08]  /*0b00*/  DFMA R10, R10, R10, R10 ;  /* 0x0000000a0a0a722b */ /* 0x000fd0000000000a */
[----:B------:R-:W-:-:S08]  /*0b10*/  DFMA R10, R6, R10, R6 ;  /* 0x0000000a060a722b */ /* 0x000fd00000000006 */
[----:B------:R-:W-:-:S08]  /*0b20*/  DFMA R6, -R8, R10, 1 ;  /* 0x3ff000000806742b */ /* 0x000fd0000000010a */
[----:B------:R-:W-:-:S08]  /*0b30*/  DFMA R6, R10, R6, R10 ;  /* 0x000000060a06722b */ /* 0x000fd0000000000a */
[----:B------:R-:W-:-:S08]  /*0b40*/  DMUL R10, R32, R6 ;  /* 0x00000006200a7228 */ /* 0x000fd00000000000 */
[----:B------:R-:W-:-:S08]  /*0b50*/  DFMA R12, -R8, R10, R32 ;  /* 0x0000000a080c722b */ /* 0x000fd00000000120 */
[----:B------:R-:W-:-:S10]  /*0b60*/  DFMA R6, R6, R12, R10 ;  /* 0x0000000c0606722b */ /* 0x000fd4000000000a */
[----:B------:R-:W-:-:S05]  /*0b70*/  FFMA R0, RZ, R9, R7 ;  /* 0x00000009ff007223 */ /* 0x000fca0000000007 */
[----:B------:R-:W-:-:S13]  /*0b80*/  FSETP.GT.AND P0, PT, |R0|, 1.469367938527859385e-39, PT ;  /* 0x001000000000780b */ /* 0x000fda0003f04200 */
[----:B------:R-:W-:Y:S05]  /*0b90*/  @P0 BRA P2, `(.L_x_20) ;  /* 0x0000000000100947 */ /* 0x000fea0001000000 */
[----:B------:R-:W-:-:S07]  /*0ba0*/  MOV R0, 0xbc0 ;  /* 0x00000bc000007802 */ /* 0x000fce0000000f00 */
[----:B------:R-:W-:Y:S05]  /*0bb0*/  CALL.REL.NOINC `($__internal_0_$__cuda_sm20_div_rn_f64_full) ;  /* 0x0000000400047944 */ /* 0x000fea0003c00000 */
[----:B------:R-:W-:Y:S02]  /*0bc0*/  IMAD.MOV.U32 R6, RZ, RZ, R14 ;  /* 0x000000ffff067224 */ /* 0x000fe400078e000e */
[----:B------:R-:W-:-:S07]  /*0bd0*/  IMAD.MOV.U32 R7, RZ, RZ, R15 ;  /* 0x000000ffff077224 */ /* 0x000fce00078e000f */
.L_x_20:
[----:B------:R-:W-:Y:S05]  /*0be0*/  BSYNC.RECONVERGENT B1 ;  /* 0x0000000000017941 */ /* 0x000fea0003800200 */
.L_x_19:
[----:B------:R-:W-:-:S11]  /*0bf0*/  DFMA R22, R6, R34, R22 ;  /* 0x000000220616722b */ /* 0x000fd60000000016 */
.L_x_4:
[----:B------:R-:W-:Y:S05]  /*0c00*/  BSYNC.RECONVERGENT B0 ;  /* 0x0000000000007941 */ /* 0x000fea0003800200 */
.L_x_3:
[----:B------:R-:W-:Y:S01]  /*0c10*/  IADD3 R24, P0, PT, R24, 0x28, RZ ;  /* 0x0000002818187810 */ /* 0x000fe20007f1e0ff */
[----:B------:R-:W-:-:S04]  /*0c20*/  VIADD R36, R36, 0x1 ;  /* 0x0000000124247836 */ /* 0x000fc80000000000 */
[----:B------:R-:W-:Y:S01]  /*0c30*/  IMAD.X R25, RZ, RZ, R25, P0 ;  /* 0x000000ffff197224 */ /* 0x000fe200000e0619 */
[----:B------:R-:W-:Y:S07]  /*0c40*/  @P1 BRA `(.L_x_21) ;  /* 0xfffffff400641947 */ /* 0x000fee000383ffff */
.L_x_2:
[----:B------:R-:W0:Y:S01]  /*0c50*/  LDC.64 R16, c[0x0][0x388] ;  /* 0x0000e200ff107b82 */ /* 0x000e220000000a00 */
[----:B------:R-:W-:Y:S01]  /*0c60*/  MOV R24, 0x0 ;  /* 0x0000000000187802 */ /* 0x000fe20000000f00 */
[----:B------:R-:W1:Y:S01]  /*0c70*/  LDCU.64 UR4, c[0x4][0x8] ;  /* 0x01000100ff0477ac */ /* 0x000e620008000a00 */
[----:B0-----:R-:W-:-:S05]  /*0c80*/  IMAD.WIDE R16, R2, 0x28, R16 ;  /* 0x0000002802107825 */ /* 0x001fca00078e0210 */
[----:B------:R-:W2:Y:S01]  /*0c90*/  LDG.E.64 R8, desc[UR36][R16.64+0x18] ;  /* 0x0000182410087981 */ /* 0x000ea2000c1e1b00 */
[----:B------:R0:W3:Y:S01]  /*0ca0*/  LDC.64 R10, c[0x4][R24] ;  /* 0x01000000180a7b82 */ /* 0x0000e20000000a00 */
[----:B-1----:R-:W-:Y:S02]  /*0cb0*/  IMAD.U32 R4, RZ, RZ, UR4 ;  /* 0x00000004ff047e24 */ /* 0x002fe4000f8e00ff */
[----:B------:R0:W-:Y:S01]  /*0cc0*/  STL [R1], R2 ;  /* 0x0000000201007387 */ /* 0x0001e20000100800 */
[----:B------:R-:W-:Y:S02]  /*0cd0*/  IMAD.U32 R5, RZ, RZ, UR5 ;  /* 0x00000005ff057e24 */ /* 0x000fe4000f8e00ff */
[----:B------:R-:W-:Y:S02]  /*0ce0*/  IMAD.MOV.U32 R6, RZ, RZ, R18 ;  /* 0x000000ffff067224 */ /* 0x000fe400078e0012 */
[----:B------:R-:W-:Y:S01]  /*0cf0*/  IMAD.MOV.U32 R7, RZ, RZ, R19 ;  /* 0x000000ffff077224 */ /* 0x000fe200078e0013 */
[----:B--23--:R0:W-:Y:S06]  /*0d00*/  STL.64 [R1+0x8], R8 ;  /* 0x0000080801007387 */ /* 0x00c1ec0000100a00 */
[----:B------:R-:W-:-:S07]  /*0d10*/  LEPC R20, `(.L_x_22) ;  /* 0x000000001014794e */ /* 0x000fce0000000000 */
[----:B0-----:R-:W-:Y:S05]  /*0d20*/  CALL.ABS.NOINC R10 ;  /* 0x000000000a007343 */ /* 0x001fea0003c00000 */
.L_x_22:
[----:B------:R0:W5:Y:S01]  /*0d30*/  LDG.E.64 R30, desc[UR36][R16.64+0x18] ;  /* 0x00001824101e7981 */ /* 0x000162000c1e1b00 */
[----:B------:R-:W-:Y:S01]  /*0d40*/  BSSY.RECONVERGENT B0, `(.L_x_23) ;  /* 0x0000006000007945 */ /* 0x000fe20003800200 */
[----:B------:R-:W-:Y:S01]  /*0d50*/  IMAD.MOV.U32 R20, RZ, RZ, RZ ;  /* 0x000000ffff147224 */ /* 0x000fe200078e00ff */
[----:B------:R-:W-:Y:S01]  /*0d60*/  MOV R0, 0xda0 ;  /* 0x00000da000007802 */ /* 0x000fe20000000f00 */
[----:B------:R-:W-:Y:S02]  /*0d70*/  IMAD.MOV.U32 R21, RZ, RZ, 0x40240000 ;  /* 0x40240000ff157424 */ /* 0x000fe400078e00ff */
[----:B------:R-:W-:-:S07]  /*0d80*/  IMAD.MOV.U32 R3, RZ, RZ, -0x3fda0000 ;  /* 0xc0260000ff037424 */ /* 0x000fce00078e00ff */
[----:B0----5:R-:W-:Y:S05]  /*0d90*/  CALL.REL.NOINC `($_Z22universeUpdateVelocityPiP11physic_body$__internal_accurate_pow) ;  /* 0x0000000800b47944 */ /* 0x021fea0003c00000 */
[----:B------:R-:W-:Y:S05]  /*0da0*/  BSYNC.RECONVERGENT B0 ;  /* 0x0000000000007941 */ /* 0x000fea0003800200 */
.L_x_23:
[----:B------:R-:W-:Y:S01]  /*0db0*/  IMAD.MOV.U32 R5, RZ, RZ, R13 ;  /* 0x000000ffff057224 */ /* 0x000fe200078e000d */
[----:B------:R-:W-:Y:S01]  /*0dc0*/  UMOV UR4, 0x70b8cfc ;  /* 0x070b8cfc00047882 */ /* 0x000fe20000000000 */
[----:B------:R-:W-:Y:S01]  /*0dd0*/  UMOV UR5, 0x401ab242 ;  /* 0x401ab24200057882 */ /* 0x000fe20000000000 */
[----:B------:R0:W-:Y:S01]  /*0de0*/  STL [R1], R2 ;  /* 0x0000000201007387 */ /* 0x0001e20000100800 */
[----:B------:R0:W1:Y:S01]  /*0df0*/  LDC.64 R8, c[0x4][R24] ;  /* 0x0100000018087b82 */ /* 0x0000620000000a00 */
[----:B------:R-:W-:Y:S01]  /*0e00*/  IMAD.MOV.U32 R6, RZ, RZ, R18 ;  /* 0x000000ffff067224 */ /* 0x000fe200078e0012 */
[----:B------:R-:W-:Y:S01]  /*0e10*/  DMUL R4, R4, UR4 ;  /* 0x0000000404047c28 */ /* 0x000fe20008000000 */
[----:B------:R-:W-:Y:S01]  /*0e20*/  UMOV UR4, 0x33333333 ;  /* 0x3333333300047882 */ /* 0x000fe20000000000 */
[----:B------:R-:W-:Y:S01]  /*0e30*/  UMOV UR5, 0x3fd33333 ;  /* 0x3fd3333300057882 */ /* 0x000fe20000000000 */
[----:B------:R-:W-:-:S05]  /*0e40*/  IMAD.MOV.U32 R7, RZ, RZ, R19 ;  /* 0x000000ffff077224 */ /* 0x000fca00078e0013 */
[----:B------:R-:W-:-:S08]  /*0e50*/  DMUL R22, R4, R22 ;  /* 0x0000001604167228 */ /* 0x000fd00000000000 */
[----:B------:R-:W-:Y:S01]  /*0e60*/  DFMA R30, R22, UR4, R30 ;  /* 0x00000004161e7c2b */ /* 0x000fe2000800001e */
[----:B------:R-:W2:Y:S06]  /*0e70*/  LDCU.64 UR4, c[0x4][0x10] ;  /* 0x01000200ff0477ac */ /* 0x000eac0008000a00 */
[----:B------:R0:W-:Y:S01]  /*0e80*/  STL.64 [R1+0x8], R30 ;  /* 0x0000081e01007387 */ /* 0x0001e20000100a00 */
[----:B--2---:R-:W-:Y:S01]  /*0e90*/  IMAD.U32 R4, RZ, RZ, UR4 ;  /* 0x00000004ff047e24 */ /* 0x004fe2000f8e00ff */
[----:B0-----:R-:W-:-:S07]  /*0ea0*/  MOV R5, UR5 ;  /* 0x0000000500057c02 */ /* 0x001fce0008000f00 */
[----:B------:R-:W-:-:S07]  /*0eb0*/  LEPC R20, `(.L_x_24) ;  /* 0x000000001014794e */ /* 0x000fce0000000000 */
[----:B-1----:R-:W-:Y:S05]  /*0ec0*/  CALL.ABS.NOINC R8 ;  /* 0x0000000008007343 */ /* 0x002fea0003c00000 */
.L_x_24:
[----:B------:R-:W2:Y:S01]  /*0ed0*/  LDG.E.64 R4, desc[UR36][R16.64+0x18] ;  /* 0x0000182410047981 */ /* 0x000ea2000c1e1b00 */
[----:B------:R-:W-:Y:S01]  /*0ee0*/  UMOV UR4, 0x33333333 ;  /* 0x3333333300047882 */ /* 0x000fe20000000000 */
[----:B------:R-:W-:Y:S01]  /*0ef0*/  UMOV UR5, 0x3fd33333 ;  /* 0x3fd3333300057882 */ /* 0x000fe20000000000 */
[----:B------:R-:W0:Y:S01]  /*0f00*/  LDC.64 R24, c[0x4][R24] ;  /* 0x0100000018187b82 */ /* 0x000e220000000a00 */
[----:B------:R1:W-:Y:S01]  /*0f10*/  STL [R1], R2 ;  /* 0x0000000201007387 */ /* 0x0003e20000100800 */
[----:B------:R-:W-:Y:S02]  /*0f20*/  IMAD.MOV.U32 R6, RZ, RZ, R18 ;  /* 0x000000ffff067224 */ /* 0x000fe400078e0012 */
[----:B------:R-:W-:Y:S01]  /*0f30*/  IMAD.MOV.U32 R7, RZ, RZ, R19 ;  /* 0x000000ffff077224 */ /* 0x000fe200078e0013 */
[----:B--2---:R-:W-:Y:S01]  /*0f40*/  DFMA R22, R22, UR4, R4 ;  /* 0x0000000416167c2b */ /* 0x004fe20008000004 */
[----:B------:R-:W2:Y:S06]  /*0f50*/  LDCU.64 UR4, c[0x4][0x18] ;  /* 0x01000300ff0477ac */ /* 0x000eac0008000a00 */
[----:B------:R1:W-:Y:S04]  /*0f60*/  STG.E.64 desc[UR36][R16.64+0x18], R22 ;  /* 0x0000181610007986 */ /* 0x0003e8000c101b24 */
[----:B------:R1:W-:Y:S01]  /*0f70*/  STL.64 [R1+0x8], R22 ;  /* 0x0000081601007387 */ /* 0x0003e20000100a00 */
[----:B--2---:R-:W-:-:S02]  /*0f80*/  IMAD.U32 R4, RZ, RZ, UR4 ;  /* 0x00000004ff047e24 */ /* 0x004fc4000f8e00ff */
[----:B0-----:R-:W-:-:S07]  /*0f90*/  IMAD.U32 R5, RZ, RZ, UR5 ;  /* 0x00000005ff057e24 */ /* 0x001fce000f8e00ff */
[----:B------:R-:W-:-:S07]  /*0fa0*/  LEPC R20, `(.L_x_25) ;  /* 0x000000001014794e */ /* 0x000fce0000000000 */
[----:B-1----:R-:W-:Y:S05]  /*0fb0*/  CALL.ABS.NOINC R24 ;  /* 0x0000000018007343 */ /* 0x002fea0003c00000 */
.L_x_25:
[----:B------:R-:W-:Y:S05]  /*0fc0*/  EXIT ;  /* 0x000000000000794d */ /* 0x000fea0003800000 */
        .weak           $__internal_0_$__cuda_sm20_div_rn_f64_full
        .type           $__internal_0_$__cuda_sm20_div_rn_f64_full,@function
        .size           $__internal_0_$__cuda_sm20_div_rn_f64_full,($__internal_1_$__cuda_sm20_dsqrt_rn_f64_mediumpath_v1 - $__internal_0_$__cuda_sm20_div_rn_f64_full)
$__internal_0_$__cuda_sm20_div_rn_f64_full:
[C---:B------:R-:W-:Y:S01]  /*0fd0*/  FSETP.GEU.AND P0, PT, |R9|.reuse, 1.469367938527859385e-39, PT ;  /* 0x001000000900780b */ /* 0x040fe20003f0e200 */
[----:B------:R-:W-:Y:S01]  /*0fe0*/  IMAD.MOV.U32 R12, RZ, RZ, 0x1 ;  /* 0x00000001ff0c7424 */ /* 0x000fe200078e00ff */
[----:B------:R-:W-:Y:S01]  /*0ff0*/  LOP3.LUT R6, R9, 0x800fffff, RZ, 0xc0, !PT ;  /* 0x800fffff09067812 */ /* 0x000fe200078ec0ff */
[----:B------:R-:W-:Y:S01]  /*1000*/  BSSY.RECONVERGENT B2, `(.L_x_26) ;  /* 0x0000054000027945 */ /* 0x000fe20003800200 */
[C---:B------:R-:W-:Y:S02]  /*1010*/  FSETP.GEU.AND P3, PT, |R33|.reuse, 1.469367938527859385e-39, PT ;  /* 0x001000002100780b */ /* 0x040fe40003f6e200 */
[----:B------:R-:W-:Y:S01]  /*1020*/  LOP3.LUT R7, R6, 0x3ff00000, RZ, 0xfc, !PT ;  /* 0x3ff0000006077812 */ /* 0x000fe200078efcff */
[----:B------:R-:W-:Y:S01]  /*1030*/  IMAD.MOV.U32 R6, RZ, RZ, R8 ;  /* 0x000000ffff067224 */ /* 0x000fe200078e0008 */
[----:B------:R-:W-:Y:S02]  /*1040*/  LOP3.LUT R3, R33, 0x7ff00000, RZ, 0xc0, !PT ;  /* 0x7ff0000021037812 */ /* 0x000fe400078ec0ff */
[----:B------:R-:W-:-:S03]  /*1050*/  LOP3.LUT R26, R9, 0x7ff00000, RZ, 0xc0, !PT ;  /* 0x7ff00000091a7812 */ /* 0x000fc600078ec0ff */
[----:B------:R-:W-:Y:S01]  /*1060*/  @!P0 DMUL R6, R8, 8.98846567431157953865e+307 ;  /* 0x7fe0000008068828 */ /* 0x000fe20000000000 */
[----:B------:R-:W-:Y:S01]  /*1070*/  ISETP.GE.U32.AND P2, PT, R3, R26, PT ;  /* 0x0000001a0300720c */ /* 0x000fe20003f46070 */
[----:B------:R-:W-:Y:S02]  /*1080*/  IMAD.MOV.U32 R27, RZ, RZ, R3 ;  /* 0x000000ffff1b7224 */ /* 0x000fe400078e0003 */
[----:B------:R-:W-:Y:S01]  /*1090*/  @!P3 LOP3.LUT R4, R9, 0x7ff00000, RZ, 0xc0, !PT ;  /* 0x7ff000000904b812 */ /* 0x000fe200078ec0ff */
[----:B------:R-:W-:Y:S01]  /*10a0*/  @!P3 IMAD.MOV.U32 R14, RZ, RZ, RZ ;  /* 0x000000ffff0eb224 */ /* 0x000fe200078e00ff */
[----:B------:R-:W0:Y:S02]  /*10b0*/  MUFU.RCP64H R13, R7 ;  /* 0x00000007000d7308 */ /* 0x000e240000001800 */
[----:B------:R-:W-:Y:S01]  /*10c0*/  @!P3 ISETP.GE.U32.AND P4, PT, R3, R4, PT ;  /* 0x000000040300b20c */ /* 0x000fe20003f86070 */
[----:B------:R-:W-:Y:S01]  /*10d0*/  IMAD.MOV.U32 R4, RZ, RZ, 0x1ca00000 ;  /* 0x1ca00000ff047424 */ /* 0x000fe200078e00ff */
[----:B------:R-:W-:-:S04]  /*10e0*/  @!P0 LOP3.LUT R26, R7, 0x7ff00000, RZ, 0xc0, !PT ;  /* 0x7ff00000071a8812 */ /* 0x000fc800078ec0ff */
[----:B------:R-:W-:-:S04]  /*10f0*/  @!P3 SEL R15, R4, 0x63400000, !P4 ;  /* 0x63400000040fb807 */ /* 0x000fc80006000000 */
[----:B------:R-:W-:-:S04]  /*1100*/  @!P3 LOP3.LUT R15, R15, 0x80000000, R33, 0xf8, !PT ;  /* 0x800000000f0fb812 */ /* 0x000fc800078ef821 */
[----:B------:R-:W-:Y:S01]  /*1110*/  @!P3 LOP3.LUT R15, R15, 0x100000, RZ, 0xfc, !PT ;  /* 0x001000000f0fb812 */ /* 0x000fe200078efcff */
[----:B0-----:R-:W-:-:S08]  /*1120*/  DFMA R10, R12, -R6, 1 ;  /* 0x3ff000000c0a742b */ /* 0x001fd00000000806 */
[----:B------:R-:W-:-:S08]  /*1130*/  DFMA R10, R10, R10, R10 ;  /* 0x0000000a0a0a722b */ /* 0x000fd0000000000a */
[----:B------:R-:W-:Y:S01]  /*1140*/  DFMA R12, R12, R10, R12 ;  /* 0x0000000a0c0c722b */ /* 0x000fe2000000000c */
[----:B------:R-:W-:Y:S01]  /*1150*/  SEL R11, R4, 0x63400000, !P2 ;  /* 0x63400000040b7807 */ /* 0x000fe20005000000 */
[----:B------:R-:W-:-:S03]  /*1160*/  IMAD.MOV.U32 R10, RZ, RZ, R32 ;  /* 0x000000ffff0a7224 */ /* 0x000fc600078e0020 */
[----:B------:R-:W-:-:S03]  /*1170*/  LOP3.LUT R11, R11, 0x800fffff, R33, 0xf8, !PT ;  /* 0x800fffff0b0b7812 */ /* 0x000fc600078ef821 */
[----:B------:R-:W-:-:S03]  /*1180*/  DFMA R20, R12, -R6, 1 ;  /* 0x3ff000000c14742b */ /* 0x000fc60000000806 */
[----:B------:R-:W-:-:S05]  /*1190*/  @!P3 DFMA R10, R10, 2, -R14 ;  /* 0x400000000a0ab82b */ /* 0x000fca000000080e */
[----:B------:R-:W-:-:S05]  /*11a0*/  DFMA R12, R12, R20, R12 ;  /* 0x000000140c0c722b */ /* 0x000fca000000000c */
[----:B------:R-:W-:-:S03]  /*11b0*/  @!P3 LOP3.LUT R27, R11, 0x7ff00000, RZ, 0xc0, !PT ;  /* 0x7ff000000b1bb812 */ /* 0x000fc600078ec0ff */
[----:B------:R-:W-:Y:S02]  /*11c0*/  DMUL R14, R12, R10 ;  /* 0x0000000a0c0e7228 */ /* 0x000fe40000000000 */
[----:B------:R-:W-:-:S05]  /*11d0*/  VIADD R28, R27, 0xffffffff ;  /* 0xffffffff1b1c7836 */ /* 0x000fca0000000000 */
[----:B------:R-:W-:Y:S01]  /*11e0*/  ISETP.GT.U32.AND P0, PT, R28, 0x7feffffe, PT ;  /* 0x7feffffe1c00780c */ /* 0x000fe20003f04070 */
[----:B------:R-:W-:Y:S01]  /*11f0*/  VIADD R28, R26, 0xffffffff ;  /* 0xffffffff1a1c7836 */ /* 0x000fe20000000000 */
[----:B------:R-:W-:-:S04]  /*1200*/  DFMA R20, R14, -R6, R10 ;  /* 0x800000060e14722b */ /* 0x000fc8000000000a */
[----:B------:R-:W-:-:S04]  /*1210*/  ISETP.GT.U32.OR P0, PT, R28, 0x7feffffe, P0 ;  /* 0x7feffffe1c00780c */ /* 0x000fc80000704470 */
[----:B------:R-:W-:-:S09]  /*1220*/  DFMA R12, R12, R20, R14 ;  /* 0x000000140c0c722b */ /* 0x000fd2000000000e */
[----:B------:R-:W-:Y:S05]  /*1230*/  @P0 BRA `(.L_x_27) ;  /* 0x00000000006c0947 */ /* 0x000fea0003800000 */
[----:B------:R-:W-:-:S04]  /*1240*/  LOP3.LUT R20, R9, 0x7ff00000, RZ, 0xc0, !PT ;  /* 0x7ff0000009147812 */ /* 0x000fc800078ec0ff */
[CC--:B------:R-:W-:Y:S02]  /*1250*/  VIADDMNMX R14, R3.reuse, -R20.reuse, 0xb9600000, !PT ;  /* 0xb9600000030e7446 */ /* 0x0c0fe40007800914 */
[----:B------:R-:W-:Y:S01]  /*1260*/  ISETP.GE.U32.AND P0, PT, R3, R20, PT ;  /* 0x000000140300720c */ /* 0x000fe20003f06070 */
[----:B------:R-:W-:Y:S01]  /*1270*/  IMAD.MOV.U32 R20, RZ, RZ, RZ ;  /* 0x000000ffff147224 */ /* 0x000fe200078e00ff */
[----:B------:R-:W-:Y:S02]  /*1280*/  VIMNMX R14, PT, PT, R14, 0x46a00000, PT ;  /* 0x46a000000e0e7848 */ /* 0x000fe40003fe0100 */
[----:B------:R-:W-:-:S05]  /*1290*/  SEL R3, R4, 0x63400000, !P0 ;  /* 0x6340000004037807 */ /* 0x000fca0004000000 */
[----:B------:R-:W-:-:S04]  /*12a0*/  IMAD.IADD R3, R14, 0x1, -R3 ;  /* 0x000000010e037824 */ /* 0x000fc800078e0a03 */
[----:B------:R-:W-:-:S06]  /*12b0*/  VIADD R21, R3, 0x7fe00000 ;  /* 0x7fe0000003157836 */ /* 0x000fcc0000000000 */
[----:B------:R-:W-:-:S10]  /*12c0*/  DMUL R14, R12, R20 ;  /* 0x000000140c0e7228 */ /* 0x000fd40000000000 */
[----:B------:R-:W-:-:S13]  /*12d0*/  FSETP.GTU.AND P0, PT, |R15|, 1.469367938527859385e-39, PT ;  /* 0x001000000f00780b */ /* 0x000fda0003f0c200 */
[----:B------:R-:W-:Y:S05]  /*12e0*/  @P0 BRA `(.L_x_28) ;  /* 0x0000000000940947 */ /* 0x000fea0003800000 */
[----:B------:R-:W-:Y:S01]  /*12f0*/  DFMA R6, R12, -R6, R10 ;  /* 0x800000060c06722b */ /* 0x000fe2000000000a */
[----:B------:R-:W-:-:S09]  /*1300*/  IMAD.MOV.U32 R20, RZ, RZ, RZ ;  /* 0x000000ffff147224 */ /* 0x000fd200078e00ff */
[C---:B------:R-:W-:Y:S02]  /*1310*/  FSETP.NEU.AND P0, PT, R7.reuse, RZ, PT ;  /* 0x000000ff0700720b */ /* 0x040fe40003f0d000 */
[----:B------:R-:W-:-:S04]  /*1320*/  LOP3.LUT R9, R7, 0x80000000, R9, 0x48, !PT ;  /* 0x8000000007097812 */ /* 0x000fc800078e4809 */
[----:B------:R-:W-:-:S07]  /*1330*/  LOP3.LUT R21, R9, R21, RZ, 0xfc, !PT ;  /* 0x0000001509157212 */ /* 0x000fce00078efcff */
[----:B------:R-:W-:Y:S05]  /*1340*/  @!P0 BRA `(.L_x_28) ;  /* 0x00000000007c8947 */ /* 0x000fea0003800000 */
[C---:B------:R-:W-:Y:S01]  /*1350*/  IADD3 R7, PT, PT, -R3.reuse, RZ, RZ ;  /* 0x000000ff03077210 */ /* 0x040fe20007ffe1ff */
[----:B------:R-:W-:Y:S01]  /*1360*/  IMAD.MOV.U32 R6, RZ, RZ, RZ ;  /* 0x000000ffff067224 */ /* 0x000fe200078e00ff */
[----:B------:R-:W-:-:S05]  /*1370*/  IADD3 R3, PT, PT, -R3, -0x43300000, RZ ;  /* 0xbcd0000003037810 */ /* 0x000fca0007ffe1ff */
[----:B------:R-:W-:Y:S02]  /*1380*/  DFMA R6, R14, -R6, R12 ;  /* 0x800000060e06722b */ /* 0x000fe4000000000c */
[----:B------:R-:W-:-:S08]  /*1390*/  DMUL.RP R12, R12, R20 ;  /* 0x000000140c0c7228 */ /* 0x000fd00000008000 */
[----:B------:R-:W-:Y:S02]  /*13a0*/  FSETP.NEU.AND P0, PT, |R7|, R3, PT ;  /* 0x000000030700720b */ /* 0x000fe40003f0d200 */
[----:B------:R-:W-:Y:S02]  /*13b0*/  LOP3.LUT R9, R13, R9, RZ, 0x3c, !PT ;  /* 0x000000090d097212 */ /* 0x000fe400078e3cff */
[----:B------:R-:W-:Y:S02]  /*13c0*/  FSEL R14, R12, R14, !P0 ;  /* 0x0000000e0c0e7208 */ /* 0x000fe40004000000 */
[----:B------:R-:W-:Y:S01]  /*13d0*/  FSEL R15, R9, R15, !P0 ;  /* 0x0000000f090f7208 */ /* 0x000fe20004000000 */
[----:B------:R-:W-:Y:S06]  /*13e0*/  BRA `(.L_x_28) ;  /* 0x0000000000547947 */ /* 0x000fec0003800000 */
.L_x_27:
[----:B------:R-:W-:-:S14]  /*13f0*/  DSETP.NAN.AND P0, PT, R32, R32, PT ;  /* 0x000000202000722a */ /* 0x000fdc0003f08000 */
[----:B------:R-:W-:Y:S05]  /*1400*/  @P0 BRA `(.L_x_29) ;  /* 0x0000000000440947 */ /* 0x000fea0003800000 */
[----:B------:R-:W-:-:S14]  /*1410*/  DSETP.NAN.AND P0, PT, R8, R8, PT ;  /* 0x000000080800722a */ /* 0x000fdc0003f08000 */
[----:B------:R-:W-:Y:S05]  /*1420*/  @P0 BRA `(.L_x_30) ;  /* 0x0000000000300947 */ /* 0x000fea0003800000 */
[----:B------:R-:W-:Y:S01]  /*1430*/  ISETP.NE.AND P0, PT, R27, R26, PT ;  /* 0x0000001a1b00720c */ /* 0x000fe20003f05270 */
[----:B------:R-:W-:Y:S02]  /*1440*/  IMAD.MOV.U32 R14, RZ, RZ, 0x0 ;  /* 0x00000000ff0e7424 */ /* 0x000fe400078e00ff */
[----:B------:R-:W-:-:S10]  /*1450*/  IMAD.MOV.U32 R15, RZ, RZ, -0x80000 ;  /* 0xfff80000ff0f7424 */ /* 0x000fd400078e00ff */
[----:B------:R-:W-:Y:S05]  /*1460*/  @!P0 BRA `(.L_x_28) ;  /* 0x0000000000348947 */ /* 0x000fea0003800000 */
[----:B------:R-:W-:Y:S02]  /*1470*/  ISETP.NE.AND P0, PT, R27, 0x7ff00000, PT ;  /* 0x7ff000001b00780c */ /* 0x000fe40003f05270 */
[----:B------:R-:W-:Y:S02]  /*1480*/  LOP3.LUT R15, R33, 0x80000000, R9, 0x48, !PT ;  /* 0x80000000210f7812 */ /* 0x000fe400078e4809 */
[----:B------:R-:W-:-:S13]  /*1490*/  ISETP.EQ.OR P0, PT, R26, RZ, !P0 ;  /* 0x000000ff1a00720c */ /* 0x000fda0004702670 */
[----:B------:R-:W-:Y:S01]  /*14a0*/  @P0 LOP3.LUT R3, R15, 0x7ff00000, RZ, 0xfc, !PT ;  /* 0x7ff000000f030812 */ /* 0x000fe200078efcff */
[----:B------:R-:W-:Y:S02]  /*14b0*/  @!P0 IMAD.MOV.U32 R14, RZ, RZ, RZ ;  /* 0x000000ffff0e8224 */ /* 0x000fe400078e00ff */
[----:B------:R-:W-:Y:S02]  /*14c0*/  @P0 IMAD.MOV.U32 R14, RZ, RZ, RZ ;  /* 0x000000ffff0e0224 */ /* 0x000fe400078e00ff */
[----:B------:R-:W-:Y:S01]  /*14d0*/  @P0 IMAD.MOV.U32 R15, RZ, RZ, R3 ;  /* 0x000000ffff0f0224 */ /* 0x000fe200078e0003 */
[----:B------:R-:W-:Y:S06]  /*14e0*/  BRA `(.L_x_28) ;  /* 0x0000000000147947 */ /* 0x000fec0003800000 */
.L_x_30:
[----:B------:R-:W-:Y:S01]  /*14f0*/  LOP3.LUT R15, R9, 0x80000, RZ, 0xfc, !PT ;  /* 0x00080000090f7812 */ /* 0x000fe200078efcff */
[----:B------:R-:W-:Y:S01]  /*1500*/  IMAD.MOV.U32 R14, RZ, RZ, R8 ;  /* 0x000000ffff0e7224 */ /* 0x000fe200078e0008 */
[----:B------:R-:W-:Y:S06]  /*1510*/  BRA `(.L_x_28) ;  /* 0x0000000000087947 */ /* 0x000fec0003800000 */
.L_x_29:
[----:B------:R-:W-:Y:S01]  /*1520*/  LOP3.LUT R15, R33, 0x80000, RZ, 0xfc, !PT ;  /* 0x00080000210f7812 */ /* 0x000fe200078efcff */
[----:B------:R-:W-:-:S07]  /*1530*/  IMAD.MOV.U32 R14, RZ, RZ, R32 ;  /* 0x000000ffff0e7224 */ /* 0x000fce00078e0020 */
.L_x_28:
[----:B------:R-:W-:Y:S05]  /*1540*/  BSYNC.RECONVERGENT B2 ;  /* 0x0000000000027941 */ /* 0x000fea0003800200 */
.L_x_26:
[----:B------:R-:W-:Y:S02]  /*1550*/  IMAD.MOV.U32 R6, RZ, RZ, R0 ;  /* 0x000000ffff067224 */ /* 0x000fe400078e0000 */
[----:B------:R-:W-:-:S04]  /*1560*/  IMAD.MOV.U32 R7, RZ, RZ, 0x0 ;  /* 0x00000000ff077424 */ /* 0x000fc800078e00ff */
[----:B------:R-:W-:Y:S05]  /*1570*/  RET.REL.NODEC R6 `(_Z22universeUpdateVelocityPiP11physic_body) ;  /* 0xffffffe806a07950 */ /* 0x000fea0003c3ffff */
        .weak           $__internal_1_$__cuda_sm20_dsqrt_rn_f64_mediumpath_v1
        .type           $__internal_1_$__cuda_sm20_dsqrt_rn_f64_mediumpath_v1,@function
        .size           $__internal_1_$__cuda_sm20_dsqrt_rn_f64_mediumpath_v1,($_Z22universeUpdateVelocityPiP11physic_body$__internal_accurate_pow - $__internal_1_$__cuda_sm20_dsqrt_rn_f64_mediumpath_v1)
$__internal_1_$__cuda_sm20_dsqrt_rn_f64_mediumpath_v1:
[----:B------:R-:W-:Y:S01]  /*1580*/  ISETP.GE.U32.AND P0, PT, R6, -0x3400000, PT ;  /* 0xfcc000000600780c */ /* 0x000fe20003f06070 */
[----:B------:R-:W-:Y:S01]  /*1590*/  BSSY.RECONVERGENT B2, `(.L_x_31) ;  /* 0x0000028000027945 */ /* 0x000fe20003800200 */
[----:B------:R-:W-:Y:S02]  /*15a0*/  IMAD.MOV.U32 R11, RZ, RZ, R9 ;  /* 0x000000ffff0b7224 */ /* 0x000fe400078e0009 */
[----:B------:R-:W-:Y:S02]  /*15b0*/  IMAD.MOV.U32 R6, RZ, RZ, R14 ;  /* 0x000000ffff067224 */ /* 0x000fe400078e000e */
[----:B------:R-:W-:Y:S02]  /*15c0*/  IMAD.MOV.U32 R7, RZ, RZ, R15 ;  /* 0x000000ffff077224 */ /* 0x000fe400078e000f */
[----:B------:R-:W-:Y:S02]  /*15d0*/  IMAD.MOV.U32 R8, RZ, RZ, R30 ;  /* 0x000000ffff087224 */ /* 0x000fe400078e001e */
[----:B------:R-:W-:-:S03]  /*15e0*/  IMAD.MOV.U32 R9, RZ, RZ, R31 ;  /* 0x000000ffff097224 */ /* 0x000fc600078e001f */
[----:B------:R-:W-:Y:S05]  /*15f0*/  @!P0 BRA `(.L_x_32) ;  /* 0x0000000000208947 */ /* 0x000fea0003800000 */
[----:B------:R-:W-:-:S10]  /*1600*/  DFMA.RM R6, R6, R10, R12 ;  /* 0x0000000a0606722b */ /* 0x000fd4000000400c */
[----:B------:R-:W-:-:S05]  /*1610*/  IADD3 R10, P0, PT, R6, 0x1, RZ ;  /* 0x00000001060a7810 */ /* 0x000fca0007f1e0ff */
[----:B------:R-:W-:-:S06]  /*1620*/  IMAD.X R11, RZ, RZ, R7, P0 ;  /* 0x000000ffff0b7224 */ /* 0x000fcc00000e0607 */
[----:B------:R-:W-:-:S08]  /*1630*/  DFMA.RP R8, -R6, R10, R8 ;  /* 0x0000000a0608722b */ /* 0x000fd00000008108 */
[----:B------:R-:W-:-:S06]  /*1640*/  DSETP.GT.AND P0, PT, R8, RZ, PT ;  /* 0x000000ff0800722a */ /* 0x000fcc0003f04000 */
[----:B------:R-:W-:Y:S02]  /*1650*/  FSEL R6, R10, R6, P0 ;  /* 0x000000060a067208 */ /* 0x000fe40000000000 */
[----:B------:R-:W-:Y:S01]  /*1660*/  FSEL R7, R11, R7, P0 ;  /* 0x000000070b077208 */ /* 0x000fe20000000000 */
[----:B------:R-:W-:Y:S06]  /*1670*/  BRA `(.L_x_33) ;  /* 0x0000000000647947 */ /* 0x000fec0003800000 */
.L_x_32:
[----:B------:R-:W-:-:S14]  /*1680*/  DSETP.NE.AND P0, PT, R8, RZ, PT ;  /* 0x000000ff0800722a */ /* 0x000fdc0003f05000 */
[----:B------:R-:W-:Y:S05]  /*1690*/  @!P0 BRA `(.L_x_34) ;  /* 0x0000000000588947 */ /* 0x000fea0003800000 */
[----:B------:R-:W-:-:S13]  /*16a0*/  ISETP.GE.AND P0, PT, R9, RZ, PT ;  /* 0x000000ff0900720c */ /* 0x000fda0003f06270 */
[----:B------:R-:W-:Y:S02]  /*16b0*/  @!P0 IMAD.MOV.U32 R6, RZ, RZ, 0x0 ;  /* 0x00000000ff068424 */ /* 0x000fe400078e00ff */
[----:B------:R-:W-:Y:S01]  /*16c0*/  @!P0 IMAD.MOV.U32 R7, RZ, RZ, -0x80000 ;  /* 0xfff80000ff078424 */ /* 0x000fe200078e00ff */
[----:B------:R-:W-:Y:S06]  /*16d0*/  @!P0 BRA `(.L_x_33) ;  /* 0x00000000004c8947 */ /* 0x000fec0003800000 */
[----:B------:R-:W-:-:S13]  /*16e0*/  ISETP.GT.AND P0, PT, R9, 0x7fefffff, PT ;  /* 0x7fefffff0900780c */ /* 0x000fda0003f04270 */
[----:B------:R-:W-:Y:S05]  /*16f0*/  @P0 BRA `(.L_x_34) ;  /* 0x0000000000400947 */ /* 0x000fea0003800000 */
[----:B------:R-:W-:Y:S01]  /*1700*/  DMUL R6, R8, 8.11296384146066816958e+31 ;  /* 0x4690000008067828 */ /* 0x000fe20000000000 */
[----:B------:R-:W-:Y:S01]  /*1710*/  IMAD.MOV.U32 R12, RZ, RZ, 0x0 ;  /* 0x00000000ff0c7424 */ /* 0x000fe200078e00ff */
[----:B------:R-:W-:Y:S01]  /*1720*/  MOV R8, RZ ;  /* 0x000000ff00087202 */ /* 0x000fe20000000f00 */
[----:B------:R-:W-:-:S03]  /*1730*/  IMAD.MOV.U32 R13, RZ, RZ, 0x3fd80000 ;  /* 0x3fd80000ff0d7424 */ /* 0x000fc600078e00ff */
[----:B------:R-:W0:Y:S02]  /*1740*/  MUFU.RSQ64H R9, R7 ;  /* 0x0000000700097308 */ /* 0x000e240000001c00 */
[----:B0-----:R-:W-:-:S08]  /*1750*/  DMUL R10, R8, R8 ;  /* 0x00000008080a7228 */ /* 0x001fd00000000000 */
[----:B------:R-:W-:-:S08]  /*1760*/  DFMA R10, R6, -R10, 1 ;  /* 0x3ff00000060a742b */ /* 0x000fd0000000080a */
[----:B------:R-:W-:Y:S02]  /*1770*/  DFMA R12, R10, R12, 0.5 ;  /* 0x3fe000000a0c742b */ /* 0x000fe4000000000c */
[----:B------:R-:W-:-:S08]  /*1780*/  DMUL R10, R8, R10 ;  /* 0x0000000a080a7228 */ /* 0x000fd00000000000 */
[----:B------:R-:W-:-:S08]  /*1790*/  DFMA R10, R12, R10, R8 ;  /* 0x0000000a0c0a722b */ /* 0x000fd00000000008 */
[----:B------:R-:W-:Y:S02]  /*17a0*/  DMUL R8, R6, R10 ;  /* 0x0000000a06087228 */ /* 0x000fe40000000000 */
[----:B------:R-:W-:-:S06]  /*17b0*/  VIADD R11, R11, 0xfff00000 ;  /* 0xfff000000b0b7836 */ /* 0x000fcc0000000000 */
[----:B------:R-:W-:-:S08]  /*17c0*/  DFMA R12, R8, -R8, R6 ;  /* 0x80000008080c722b */ /* 0x000fd00000000006 */
[----:B------:R-:W-:-:S10]  /*17d0*/  DFMA R6, R10, R12, R8 ;  /* 0x0000000c0a06722b */ /* 0x000fd40000000008 */
[----:B------:R-:W-:Y:S01]  /*17e0*/  VIADD R7, R7, 0xfcb00000 ;  /* 0xfcb0000007077836 */ /* 0x000fe20000000000 */
[----:B------:R-:W-:Y:S06]  /*17f0*/  BRA `(.L_x_33) ;  /* 0x0000000000047947 */ /* 0x000fec0003800000 */
.L_x_34:
[----:B------:R-:W-:-:S11]  /*1800*/  DADD R6, R8, R8 ;  /* 0x0000000008067229 */ /* 0x000fd60000000008 */
.L_x_33:
[----:B------:R-:W-:Y:S05]  /*1810*/  BSYNC.RECONVERGENT B2 ;  /* 0x0000000000027941 */ /* 0x000fea0003800200 */
.L_x_31:
[----:B------:R-:W-:Y:S02]  /*1820*/  IMAD.MOV.U32 R34, RZ, RZ, R6 ;  /* 0x000000ffff227224 */ /* 0x000fe400078e0006 */
[----:B------:R-:W-:Y:S02]  /*1830*/  IMAD.MOV.U32 R35, RZ, RZ, R7 ;  /* 0x000000ffff237224 */ /* 0x000fe400078e0007 */
[----:B------:R-:W-:Y:S02]  /*1840*/  IMAD.MOV.U32 R6, RZ, RZ, R0 ;  /* 0x000000ffff067224 */ /* 0x000fe400078e0000 */
[----:B------:R-:W-:-:S04]  /*1850*/  IMAD.MOV.U32 R7, RZ, RZ, 0x0 ;  /* 0x00000000ff077424 */ /* 0x000fc800078e00ff */
[----:B------:R-:W-:Y:S05]  /*1860*/  RET.REL.NODEC R6 `(_Z22universeUpdateVelocityPiP11physic_body) ;  /* 0xffffffe406e47950 */ /* 0x000fea0003c3ffff */
        .type           $_Z22universeUpdateVelocityPiP11physic_body$__internal_accurate_pow,@function
        .size           $_Z22universeUpdateVelocityPiP11physic_body$__internal_accurate_pow,(.L_x_39 - $_Z22universeUpdateVelocityPiP11physic_body$__internal_accurate_pow)
$_Z22universeUpdateVelocityPiP11physic_body$__internal_accurate_pow:
[----:B------:R-:W-:Y:S01]  /*1870*/  ISETP.GT.U32.AND P0, PT, R21, 0xfffff, PT ;  /* 0x000fffff1500780c */ /* 0x000fe20003f04070 */
[----:B------:R-:W-:Y:S01]  /*1880*/  IMAD.MOV.U32 R4, RZ, RZ, R21 ;  /* 0x000000ffff047224 */ /* 0x000fe200078e0015 */
[----:B------:R-:W-:Y:S01]  /*1890*/  UMOV UR4, 0x7d2cafe2 ;  /* 0x7d2cafe200047882 */ /* 0x000fe20000000000 */
[----:B------:R-:W-:Y:S01]  /*18a0*/  IMAD.MOV.U32 R8, RZ, RZ, R20 ;  /* 0x000000ffff087224 */ /* 0x000fe200078e0014 */
[----:B------:R-:W-:Y:S01]  /*18b0*/  UMOV UR5, 0x3eb0f5ff ;  /* 0x3eb0f5ff00057882 */ /* 0x000fe20000000000 */
[----:B------:R-:W-:Y:S01]  /*18c0*/  IMAD.MOV.U32 R6, RZ, RZ, RZ ;  /* 0x000000ffff067224 */ /* 0x000fe200078e00ff */
[----:B------:R-:W-:Y:S01]  /*18d0*/  UMOV UR6, 0x3b39803f ;  /* 0x3b39803f00067882 */ /* 0x000fe20000000000 */
[----:B------:R-:W-:Y:S01]  /*18e0*/  IMAD.MOV.U32 R10, RZ, RZ, 0x41ad3b5a ;  /* 0x41ad3b5aff0a7424 */ /* 0x000fe200078e00ff */
[----:B------:R-:W-:Y:S01]  /*18f0*/  UMOV UR7, 0x3c7abc9e ;  /* 0x3c7abc9e00077882 */ /* 0x000fe20000000000 */
[----:B------:R-:W-:-:S04]  /*1900*/  IMAD.MOV.U32 R11, RZ, RZ, 0x3ed0f5d2 ;  /* 0x3ed0f5d2ff0b7424 */ /* 0x000fc800078e00ff */
[----:B------:R-:W-:-:S10]  /*1910*/  @!P0 DMUL R26, R20, 1.80143985094819840000e+16 ;  /* 0x43500000141a8828 */ /* 0x000fd40000000000 */
[----:B------:R-:W-:Y:S02]  /*1920*/  @!P0 IMAD.MOV.U32 R4, RZ, RZ, R27 ;  /* 0x000000ffff048224 */ /* 0x000fe400078e001b */
[----:B------:R-:W-:-:S03]  /*1930*/  @!P0 IMAD.MOV.U32 R8, RZ, RZ, R26 ;  /* 0x000000ffff088224 */ /* 0x000fc600078e001a */
[----:B------:R-:W-:-:S04]  /*1940*/  LOP3.LUT R4, R4, 0x800fffff, RZ, 0xc0, !PT ;  /* 0x800fffff04047812 */ /* 0x000fc800078ec0ff */
[----:B------:R-:W-:Y:S02]  /*1950*/  LOP3.LUT R9, R4, 0x3ff00000, RZ, 0xfc, !PT ;  /* 0x3ff0000004097812 */ /* 0x000fe400078efcff */
[----:B------:R-:W-:Y:S02]  /*1960*/  SHF.R.U32.HI R4, RZ, 0x14, R21 ;  /* 0x00000014ff047819 */ /* 0x000fe40000011615 */
[----:B------:R-:W-:Y:S02]  /*1970*/  ISETP.GE.U32.AND P2, PT, R9, 0x3ff6a09f, PT ;  /* 0x3ff6a09f0900780c */ /* 0x000fe40003f46070 */
[----:B------:R-:W-:-:S11]  /*1980*/  @!P0 LEA.HI R4, R27, 0xffffffca, RZ, 0xc ;  /* 0xffffffca1b048811 */ /* 0x000fd600078f60ff */
[----:B------:R-:W-:-:S04]  /*1990*/  @P2 VIADD R7, R9, 0xfff00000 ;  /* 0xfff0000009072836 */ /* 0x000fc80000000000 */
[----:B------:R-:W-:-:S06]  /*19a0*/  @P2 IMAD.MOV.U32 R9, RZ, RZ, R7 ;  /* 0x000000ffff092224 */ /* 0x000fcc00078e0007 */
[C---:B------:R-:W-:Y:S02]  /*19b0*/  DADD R14, R8.reuse, 1 ;  /* 0x3ff00000080e7429 */ /* 0x040fe40000000000 */
[----:B------:R-:W-:-:S04]  /*19c0*/  DADD R8, R8, -1 ;  /* 0xbff0000008087429 */ /* 0x000fc80000000000 */
[----:B------:R-:W0:Y:S02]  /*19d0*/  MUFU.RCP64H R7, R15 ;  /* 0x0000000f00077308 */ /* 0x000e240000001800 */
[----:B0-----:R-:W-:-:S08]  /*19e0*/  DFMA R12, -R14, R6, 1 ;  /* 0x3ff000000e0c742b */ /* 0x001fd00000000106 */
[----:B------:R-:W-:-:S08]  /*19f0*/  DFMA R12, R12, R12, R12 ;  /* 0x0000000c0c0c722b */ /* 0x000fd0000000000c */
[----:B------:R-:W-:-:S08]  /*1a00*/  DFMA R12, R6, R12, R6 ;  /* 0x0000000c060c722b */ /* 0x000fd00000000006 */
[----:B------:R-:W-:-:S08]  /*1a10*/  DMUL R6, R8, R12 ;  /* 0x0000000c08067228 */ /* 0x000fd00000000000 */
[----:B------:R-:W-:-:S08]  /*1a20*/  DFMA R6, R8, R12, R6 ;  /* 0x0000000c0806722b */ /* 0x000fd00000000006 */
[----:B------:R-:W-:-:S08]  /*1a30*/  DMUL R28, R6, R6 ;  /* 0x00000006061c7228 */ /* 0x000fd00000000000 */
[----:B------:R-:W-:Y:S01]  /*1a40*/  DFMA R10, R28, UR4, R10 ;  /* 0x000000041c0a7c2b */ /* 0x000fe2000800000a */
[----:B------:R-:W-:Y:S01]  /*1a50*/  UMOV UR4, 0x75488a3f ;  /* 0x75488a3f00047882 */ /* 0x000fe20000000000 */
[----:B------:R-:W-:-:S06]  /*1a60*/  UMOV UR5, 0x3ef3b20a ;  /* 0x3ef3b20a00057882 */ /* 0x000fcc0000000000 */
[----:B------:R-:W-:Y:S01]  /*1a70*/  DFMA R14, R28, R10, UR4 ;  /* 0x000000041c0e7e2b */ /* 0x000fe2000800000a */
[----:B------:R-:W-:Y:S01]  /*1a80*/  UMOV UR4, 0xe4faecd5 ;  /* 0xe4faecd500047882 */ /* 0x000fe20000000000 */
[----:B------:R-:W-:Y:S01]  /*1a90*/  UMOV UR5, 0x3f1745cd ;  /* 0x3f1745cd00057882 */ /* 0x000fe20000000000 */
[----:B------:R-:W-:-:S05]  /*1aa0*/  DADD R10, R8, -R6 ;  /* 0x00000000080a7229 */ /* 0x000fca0000000806 */
[----:B------:R-:W-:Y:S01]  /*1ab0*/  DFMA R14, R28, R14, UR4 ;  /* 0x000000041c0e7e2b */ /* 0x000fe2000800000e */
[----:B------:R-:W-:Y:S01]  /*1ac0*/  UMOV UR4, 0x258a578b ;  /* 0x258a578b00047882 */ /* 0x000fe20000000000 */
[----:B------:R-:W-:Y:S01]  /*1ad0*/  UMOV UR5, 0x3f3c71c7 ;  /* 0x3f3c71c700057882 */ /* 0x000fe20000000000 */
[----:B------:R-:W-:-:S05]  /*1ae0*/  DADD R10, R10, R10 ;  /* 0x000000000a0a7229 */ /* 0x000fca000000000a */
[----:B------:R-:W-:Y:S01]  /*1af0*/  DFMA R14, R28, R14, UR4 ;  /* 0x000000041c0e7e2b */ /* 0x000fe2000800000e */
[----:B------:R-:W-:Y:S01]  /*1b00*/  UMOV UR4, 0x9242b910 ;  /* 0x9242b91000047882 */ /* 0x000fe20000000000 */
[----:B------:R-:W-:Y:S01]  /*1b10*/  UMOV UR5, 0x3f624924 ;  /* 0x3f62492400057882 */ /* 0x000fe20000000000 */
[----:B------:R-:W-:-:S05]  /*1b20*/  DFMA R10, R8, -R6, R10 ;  /* 0x80000006080a722b */ /* 0x000fca000000000a */
[----:B------:R-:W-:Y:S01]  /*1b30*/  DFMA R14, R28, R14, UR4 ;  /* 0x000000041c0e7e2b */ /* 0x000fe2000800000e */
[----:B------:R-:W-:Y:S01]  /*1b40*/  UMOV UR4, 0x99999dfb ;  /* 0x99999dfb00047882 */ /* 0x000fe20000000000 */
[----:B------:R-:W-:Y:S01]  /*1b50*/  UMOV UR5, 0x3f899999 ;  /* 0x3f89999900057882 */ /* 0x000fe20000000000 */
[----:B------:R-:W-:-:S05]  /*1b60*/  DMUL R10, R12, R10 ;  /* 0x0000000a0c0a7228 */ /* 0x000fca0000000000 */
[----:B------:R-:W-:Y:S01]  /*1b70*/  DFMA R14, R28, R14, UR4 ;  /* 0x000000041c0e7e2b */ /* 0x000fe2000800000e */
[----:B------:R-:W-:Y:S01]  /*1b80*/  UMOV UR4, 0x55555555 ;  /* 0x5555555500047882 */ /* 0x000fe20000000000 */
[----:B------:R-:W-:-:S03]  /*1b90*/  UMOV UR5, 0x3fb55555 ;  /* 0x3fb5555500057882 */ /* 0x000fc60000000000 */
[----:B------:R-:W-:Y:S01]  /*1ba0*/  VIADD R21, R11, 0x100000 ;  /* 0x001000000b157836 */ /* 0x000fe20000000000 */
[----:B------:R-:W-:Y:S02]  /*1bb0*/  MOV R20, R10 ;  /* 0x0000000a00147202 */ /* 0x000fe40000000f00 */
[----:B------:R-:W-:-:S08]  /*1bc0*/  DFMA R8, R28, R14, UR4 ;  /* 0x000000041c087e2b */ /* 0x000fd0000800000e */
[----:B------:R-:W-:Y:S01]  /*1bd0*/  DADD R12, -R8, UR4 ;  /* 0x00000004080c7e29 */ /* 0x000fe20008000100 */
[----:B------:R-:W-:Y:S01]  /*1be0*/  UMOV UR4, 0xb9e7b0 ;  /* 0x00b9e7b000047882 */ /* 0x000fe20000000000 */
[----:B------:R-:W-:-:S06]  /*1bf0*/  UMOV UR5, 0x3c46a4cb ;  /* 0x3c46a4cb00057882 */ /* 0x000fcc0000000000 */
[----:B------:R-:W-:Y:S02]  /*1c00*/  DFMA R12, R28, R14, R12 ;  /* 0x0000000e1c0c722b */ /* 0x000fe4000000000c */
[----:B------:R-:W-:-:S06]  /*1c10*/  DMUL R14, R6, R6 ;  /* 0x00000006060e7228 */ /* 0x000fcc0000000000 */
[----:B------:R-:W-:Y:S01]  /*1c20*/  DADD R12, R12, -UR4 ;  /* 0x800000040c0c7e29 */ /* 0x000fe20008000000 */
[----:B------:R-:W-:Y:S01]  /*1c30*/  UMOV UR4, 0x80000000 ;  /* 0x8000000000047882 */ /* 0x000fe20000000000 */
[----:B------:R-:W-:Y:S01]  /*1c40*/  DFMA R26, R6, R6, -R14 ;  /* 0x00000006061a722b */ /* 0x000fe2000000080e */
[----:B------:R-:W-:-:S07]  /*1c50*/  UMOV UR5, 0x43300000 ;  /* 0x4330000000057882 */ /* 0x000fce0000000000 */
[C---:B------:R-:W-:Y:S02]  /*1c60*/  DFMA R20, R6.reuse, R20, R26 ;  /* 0x000000140614722b */ /* 0x040fe4000000001a */
[----:B------:R-:W-:-:S08]  /*1c70*/  DMUL R26, R6, R14 ;  /* 0x0000000e061a7228 */ /* 0x000fd00000000000 */
[----:B------:R-:W-:-:S08]  /*1c80*/  DFMA R28, R6, R14, -R26 ;  /* 0x0000000e061c722b */ /* 0x000fd0000000081a */
[----:B------:R-:W-:Y:S02]  /*1c90*/  DFMA R28, R10, R14, R28 ;  /* 0x0000000e0a1c722b */ /* 0x000fe4000000001c */
[----:B------:R-:W-:-:S06]  /*1ca0*/  DADD R14, R8, R12 ;  /* 0x00000000080e7229 */ /* 0x000fcc000000000c */
[----:B------:R-:W-:Y:S02]  /*1cb0*/  DFMA R20, R6, R20, R28 ;  /* 0x000000140614722b */ /* 0x000fe4000000001c */
[----:B------:R-:W-:-:S08]  /*1cc0*/  DADD R28, R8, -R14 ;  /* 0x00000000081c7229 */ /* 0x000fd0000000080e */
[----:B------:R-:W-:Y:S02]  /*1cd0*/  DADD R28, R12, R28 ;  /* 0x000000000c1c7229 */ /* 0x000fe4000000001c */
[----:B------:R-:W-:-:S08]  /*1ce0*/  DMUL R12, R14, R26 ;  /* 0x0000001a0e0c7228 */ /* 0x000fd00000000000 */
[----:B------:R-:W-:-:S08]  /*1cf0*/  DFMA R8, R14, R26, -R12 ;  /* 0x0000001a0e08722b */ /* 0x000fd0000000080c */
[----:B------:R-:W-:-:S08]  /*1d00*/  DFMA R8, R14, R20, R8 ;  /* 0x000000140e08722b */ /* 0x000fd00000000008 */
[----:B------:R-:W-:-:S08]  /*1d10*/  DFMA R28, R28, R26, R8 ;  /* 0x0000001a1c1c722b */ /* 0x000fd00000000008 */
[----:B------:R-:W-:-:S08]  /*1d20*/  DADD R14, R12, R28 ;  /* 0x000000000c0e7229 */ /* 0x000fd0000000001c */
[--C-:B------:R-:W-:Y:S02]  /*1d30*/  DADD R8, R6, R14.reuse ;  /* 0x0000000006087229 */ /* 0x100fe4000000000e */
[----:B------:R-:W-:-:S06]  /*1d40*/  DADD R12, R12, -R14 ;  /* 0x000000000c0c7229 */ /* 0x000fcc000000080e */
[----:B------:R-:W-:Y:S02]  /*1d50*/  DADD R6, R6, -R8 ;  /* 0x0000000006067229 */ /* 0x000fe40000000808 */
[----:B------:R-:W-:-:S06]  /*1d60*/  DADD R12, R28, R12 ;  /* 0x000000001c0c7229 */ /* 0x000fcc000000000c */
[----:B------:R-:W-:-:S08]  /*1d70*/  DADD R6, R14, R6 ;  /* 0x000000000e067229 */ /* 0x000fd00000000006 */
[----:B------:R-:W-:Y:S01]  /*1d80*/  DADD R6, R12, R6 ;  /* 0x000000000c067229 */ /* 0x000fe20000000006 */
[C---:B------:R-:W-:Y:S02]  /*1d90*/  VIADD R12, R4.reuse, 0xfffffc01 ;  /* 0xfffffc01040c7836 */ /* 0x040fe40000000000 */
[----:B------:R-:W-:-:S05]  /*1da0*/  @P2 VIADD R12, R4, 0xfffffc02 ;  /* 0xfffffc02040c2836 */ /* 0x000fca0000000000 */
[----:B------:R-:W-:Y:S01]  /*1db0*/  DADD R14, R10, R6 ;  /* 0x000000000a0e7229 */ /* 0x000fe20000000006 */
[----:B------:R-:W-:Y:S01]  /*1dc0*/  LOP3.LUT R10, R12, 0x80000000, RZ, 0x3c, !PT ;  /* 0x800000000c0a7812 */ /* 0x000fe200078e3cff */
[----:B------:R-:W-:-:S06]  /*1dd0*/  IMAD.MOV.U32 R11, RZ, RZ, 0x43300000 ;  /* 0x43300000ff0b7424 */ /* 0x000fcc00078e00ff */
[----:B------:R-:W-:Y:S02]  /*1de0*/  DADD R12, R8, R14 ;  /* 0x00000000080c7229 */ /* 0x000fe4000000000e */
[----:B------:R-:W-:Y:S01]  /*1df0*/  DADD R10, R10, -UR4 ;  /* 0x800000040a0a7e29 */ /* 0x000fe20008000000 */
[----:B------:R-:W-:Y:S01]  /*1e00*/  UMOV UR4, 0xfefa39ef ;  /* 0xfefa39ef00047882 */ /* 0x000fe20000000000 */
[----:B------:R-:W-:-:S04]  /*1e10*/  UMOV UR5, 0x3fe62e42 ;  /* 0x3fe62e4200057882 */ /* 0x000fc80000000000 */
[--C-:B------:R-:W-:Y:S02]  /*1e20*/  DADD R20, R8, -R12.reuse ;  /* 0x0000000008147229 */ /* 0x100fe4000000080c */
[----:B------:R-:W-:-:S06]  /*1e30*/  DFMA R6, R10, UR4, R12 ;  /* 0x000000040a067c2b */ /* 0x000fcc000800000c */
[----:B------:R-:W-:Y:S02]  /*1e40*/  DADD R20, R14, R20 ;  /* 0x000000000e147229 */ /* 0x000fe40000000014 */
[----:B------:R-:W-:-:S08]  /*1e50*/  DFMA R8, R10, -UR4, R6 ;  /* 0x800000040a087c2b */ /* 0x000fd00008000006 */
[----:B------:R-:W-:-:S08]  /*1e60*/  DADD R8, -R12, R8 ;  /* 0x000000000c087229 */ /* 0x000fd00000000108 */
[----:B------:R-:W-:Y:S01]  /*1e70*/  DADD R20, R20, -R8 ;  /* 0x0000000014147229 */ /* 0x000fe20000000808 */
[----:B------:R-:W-:Y:S02]  /*1e80*/  IMAD.MOV.U32 R9, RZ, RZ, R3 ;  /* 0x000000ffff097224 */ /* 0x000fe400078e0003 */
[----:B------:R-:W-:Y:S02]  /*1e90*/  IMAD.U32 R8, RZ, RZ, UR38 ;  /* 0x00000026ff087e24 */ /* 0x000fe4000f8e00ff */
[C---:B------:R-:W-:Y:S01]  /*1ea0*/  IMAD.SHL.U32 R4, R9.reuse, 0x2, RZ ;  /* 0x0000000209047824 */ /* 0x040fe200078e00ff */
[----:B------:R-:W-:Y:S02]  /*1eb0*/  LOP3.LUT R3, R9, 0xff0fffff, RZ, 0xc0, !PT ;  /* 0xff0fffff09037812 */ /* 0x000fe400078ec0ff */
[----:B------:R-:W-:Y:S02]  /*1ec0*/  DFMA R10, R10, UR6, R20 ;  /* 0x000000060a0a7c2b */ /* 0x000fe40008000014 */
[----:B------:R-:W-:-:S04]  /*1ed0*/  ISETP.GT.U32.AND P0, PT, R4, -0x2000001, PT ;  /* 0xfdffffff0400780c */ /* 0x000fc80003f04070 */
[----:B------:R-:W-:Y:S02]  /*1ee0*/  SEL R9, R3, R9, P0 ;  /* 0x0000000903097207 */ /* 0x000fe40000000000 */
[----:B------:R-:W-:-:S08]  /*1ef0*/  DADD R12, R6, R10 ;  /* 0x00000000060c7229 */ /* 0x000fd0000000000a */
[----:B------:R-:W-:Y:S02]  /*1f00*/  DADD R6, R6, -R12 ;  /* 0x0000000006067229 */ /* 0x000fe4000000080c */
[----:B------:R-:W-:-:S06]  /*1f10*/  DMUL R20, R12, R8 ;  /* 0x000000080c147228 */ /* 0x000fcc0000000000 */
[----:B------:R-:W-:Y:S02]  /*1f20*/  DADD R6, R10, R6 ;  /* 0x000000000a067229 */ /* 0x000fe40000000006 */
[----:B------:R-:W-:-:S08]  /*1f30*/  DFMA R14, R12, R8, -R20 ;  /* 0x000000080c0e722b */ /* 0x000fd00000000814 */
[----:B------:R-:W-:Y:S01]  /*1f40*/  DFMA R14, R6, R8, R14 ;  /* 0x00000008060e722b */ /* 0x000fe2000000000e */
[----:B------:R-:W-:Y:S02]  /*1f50*/  IMAD.MOV.U32 R8, RZ, RZ, 0x652b82fe ;  /* 0x652b82feff087424 */ /* 0x000fe400078e00ff */
[----:B------:R-:W-:-:S05]  /*1f60*/  IMAD.MOV.U32 R9, RZ, RZ, 0x3ff71547 ;  /* 0x3ff71547ff097424 */ /* 0x000fca00078e00ff */
[----:B------:R-:W-:-:S08]  /*1f70*/  DADD R6, R20, R14 ;  /* 0x0000000014067229 */ /* 0x000fd0000000000e */
[----:B------:R-:W-:Y:S02]  /*1f80*/  DFMA R8, R6, R8, 6.75539944105574400000e+15 ;  /* 0x433800000608742b */ /* 0x000fe40000000008 */
[----:B------:R-:W-:Y:S01]  /*1f90*/  FSETP.GEU.AND P0, PT, |R7|, 4.1917929649353027344, PT ;  /* 0x4086232b0700780b */ /* 0x000fe20003f0e200 */
[----:B------:R-:W-:-:S05]  /*1fa0*/  DADD R20, R20, -R6 ;  /* 0x0000000014147229 */ /* 0x000fca0000000806 */
[----:B------:R-:W-:-:S03]  /*1fb0*/  DADD R10, R8, -6.75539944105574400000e+15 ;  /* 0xc3380000080a7429 */ /* 0x000fc60000000000 */
[----:B------:R-:W-:-:S05]  /*1fc0*/  DADD R14, R14, R20 ;  /* 0x000000000e0e7229 */ /* 0x000fca0000000014 */
[----:B------:R-:W-:Y:S01]  /*1fd0*/  DFMA R12, R10, -UR4, R6 ;  /* 0x800000040a0c7c2b */ /* 0x000fe20008000006 */
[----:B------:R-:W-:Y:S01]  /*1fe0*/  UMOV UR4, 0x3b39803f ;  /* 0x3b39803f00047882 */ /* 0x000fe20000000000 */
[----:B------:R-:W-:-:S06]  /*1ff0*/  UMOV UR5, 0x3c7abc9e ;  /* 0x3c7abc9e00057882 */ /* 0x000fcc0000000000 */
[----:B------:R-:W-:Y:S01]  /*2000*/  DFMA R12, R10, -UR4, R12 ;  /* 0x800000040a0c7c2b */ /* 0x000fe2000800000c */
[----:B------:R-:W-:Y:S01]  /*2010*/  UMOV UR4, 0x69ce2bdf ;  /* 0x69ce2bdf00047882 */ /* 0x000fe20000000000 */
[----:B------:R-:W-:Y:S01]  /*2020*/  IMAD.MOV.U32 R10, RZ, RZ, -0x35dec16 ;  /* 0xfca213eaff0a7424 */ /* 0x000fe200078e00ff */
[----:B------:R-:W-:Y:S01]  /*2030*/  UMOV UR5, 0x3e5ade15 ;  /* 0x3e5ade1500057882 */ /* 0x000fe20000000000 */
[----:B------:R-:W-:-:S06]  /*2040*/  IMAD.MOV.U32 R11, RZ, RZ, 0x3e928af3 ;  /* 0x3e928af3ff0b7424 */ /* 0x000fcc00078e00ff */
[----:B------:R-:W-:Y:S01]  /*2050*/  DFMA R10, R12, UR4, R10 ;  /* 0x000000040c0a7c2b */ /* 0x000fe2000800000a */
[----:B------:R-:W-:Y:S01]  /*2060*/  UMOV UR4, 0x62401315 ;  /* 0x6240131500047882 */ /* 0x000fe20000000000 */
[----:B------:R-:W-:-:S06]  /*2070*/  UMOV UR5, 0x3ec71dee ;  /* 0x3ec71dee00057882 */ /* 0x000fcc0000000000 */
[----:B------:R-:W-:Y:S01]  /*2080*/  DFMA R10, R12, R10, UR4 ;  /* 0x000000040c0a7e2b */ /* 0x000fe2000800000a */
        /* <DEDUP_REMOVED lines=20> */
[----:B------:R-:W-:-:S08]  /*21d0*/  DFMA R10, R12, R10, UR4 ;  /* 0x000000040c0a7e2b */ /* 0x000fd0000800000a */
[----:B------:R-:W-:-:S08]  /*21e0*/  DFMA R10, R12, R10, 1 ;  /* 0x3ff000000c0a742b */ /* 0x000fd0000000000a */
[----:B------:R-:W-:-:S10]  /*21f0*/  DFMA R10, R12, R10, 1 ;  /* 0x3ff000000c0a742b */ /* 0x000fd4000000000a */
[----:B------:R-:W-:Y:S02]  /*2200*/  IMAD R13, R8, 0x100000, R11 ;  /* 0x00100000080d7824 */ /* 0x000fe400078e020b */
[----:B------:R-:W-:Y:S01]  /*2210*/  IMAD.MOV.U32 R12, RZ, RZ, R10 ;  /* 0x000000ffff0c7224 */ /* 0x000fe200078e000a */
[----:B------:R-:W-:Y:S06]  /*2220*/  @!P0 BRA `(.L_x_35) ;  /* 0x0000000000308947 */ /* 0x000fec0003800000 */
[----:B------:R-:W-:Y:S01]  /*2230*/  FSETP.GEU.AND P2, PT, |R7|, 4.2275390625, PT ;  /* 0x408748000700780b */ /* 0x000fe20003f4e200 */
[C---:B------:R-:W-:Y:S02]  /*2240*/  DADD R12, R6.reuse, +INF ;  /* 0x7ff00000060c7429 */ /* 0x040fe40000000000 */
[----:B------:R-:W-:-:S08]  /*2250*/  DSETP.GEU.AND P0, PT, R6, RZ, PT ;  /* 0x000000ff0600722a */ /* 0x000fd00003f0e000 */
[----:B------:R-:W-:Y:S02]  /*2260*/  FSEL R12, R12, RZ, P0 ;  /* 0x000000ff0c0c7208 */ /* 0x000fe40000000000 */
[----:B------:R-:W-:Y:S02]  /*2270*/  @!P2 LEA.HI R3, R8, R8, RZ, 0x1 ;  /* 0x000000080803a211 */ /* 0x000fe400078f08ff */
[----:B------:R-:W-:Y:S02]  /*2280*/  FSEL R13, R13, RZ, P0 ;  /* 0x000000ff0d0d7208 */ /* 0x000fe40000000000 */
[----:B------:R-:W-:-:S05]  /*2290*/  @!P2 SHF.R.S32.HI R3, RZ, 0x1, R3 ;  /* 0x00000001ff03a819 */ /* 0x000fca0000011403 */
[----:B------:R-:W-:Y:S02]  /*22a0*/  @!P2 IMAD.IADD R6, R8, 0x1, -R3 ;  /* 0x000000010806a824 */ /* 0x000fe400078e0a03 */
[----:B------:R-:W-:-:S03]  /*22b0*/  @!P2 IMAD R11, R3, 0x100000, R11 ;  /* 0x00100000030ba824 */ /* 0x000fc600078e020b */
[----:B------:R-:W-:Y:S01]  /*22c0*/  @!P2 LEA R7, R6, 0x3ff00000, 0x14 ;  /* 0x3ff000000607a811 */ /* 0x000fe200078ea0ff */
[----:B------:R-:W-:-:S06]  /*22d0*/  @!P2 IMAD.MOV.U32 R6, RZ, RZ, RZ ;  /* 0x000000ffff06a224 */ /* 0x000fcc00078e00ff */
[----:B------:R-:W-:-:S11]  /*22e0*/  @!P2 DMUL R12, R10, R6 ;  /* 0x000000060a0ca228 */ /* 0x000fd60000000000 */
.L_x_35:
[----:B------:R-:W-:Y:S01]  /*22f0*/  DFMA R14, R14, R12, R12 ;  /* 0x0000000c0e0e722b */ /* 0x000fe2000000000c */
[----:B------:R-:W-:Y:S01]  /*2300*/  IMAD.MOV.U32 R6, RZ, RZ, R0 ;  /* 0x000000ffff067224 */ /* 0x000fe200078e0000 */
[----:B------:R-:W-:Y:S01]  /*2310*/  DSETP.NEU.AND P0, PT, |R12|, +INF , PT ;  /* 0x7ff000000c00742a */ /* 0x000fe20003f0d200 */
[----:B------:R-:W-:-:S07]  /*2320*/  IMAD.MOV.U32 R7, RZ, RZ, 0x0 ;  /* 0x00000000ff077424 */ /* 0x000fce00078e00ff */
[----:B------:R-:W-:Y:S02]  /*2330*/  FSEL R4, R12, R14, !P0 ;  /* 0x0000000e0c047208 */ /* 0x000fe40004000000 */
[----:B------:R-:W-:Y:S01]  /*2340*/  FSEL R13, R13, R15, !P0 ;  /* 0x0000000f0d0d7208 */ /* 0x000fe20004000000 */
[----:B------:R-:W-:Y:S06]  /*2350*/  RET.REL.NODEC R6 `(_Z22universeUpdateVelocityPiP11physic_body) ;  /* 0xffffffdc06287950 */ /* 0x000fec0003c3ffff */
.L_x_36:
        /* <DEDUP_REMOVED lines=10> */
.L_x_39:


//--------------------- .nv.global.init           --------------------------
	.section	.nv.global.init,"aw",@progbits
.nv.global.init:
	.type		$str,@object
	.size		$str,($str$2 - $str)
$str:
        /*0000*/ 	.byte	0x42, 0x6f, 0x64, 0x79, 0x20, 0x25, 0x64, 0x20, 0x76, 0x65, 0x6c, 0x6f, 0x63, 0x69, 0x74, 0x79
        /*0010*/ 	.byte	0x3a, 0x20, 0x25, 0x6c, 0x66, 0x20, 0x0a, 0x00
	.type		$str$2,@object
	.size		$str$2,($str$1 - $str$2)
$str$2:
        /*0018*/ 	.byte	0x42, 0x6f, 0x64, 0x79, 0x20, 0x25, 0x64, 0x20, 0x76, 0x65, 0x6c, 0x6f, 0x63, 0x69, 0x74, 0x79
        /*0028*/ 	.byte	0x20, 0x63, 0x68, 0x61, 0x6e, 0x67, 0x65, 0x64, 0x20, 0x74, 0x6f, 0x20, 0x25, 0x6c, 0x66, 0x20
        /*0038*/ 	.byte	0x0a, 0x00
	.type		$str$1,@object
	.size		$str$1,($str$3 - $str$1)
$str$1:
        /*003a*/ 	.byte	0x42, 0x6f, 0x64, 0x79, 0x20, 0x25, 0x64, 0x20, 0x76, 0x65, 0x6c, 0x6f, 0x63, 0x69, 0x74, 0x79
        /*004a*/ 	.byte	0x20, 0x63, 0x68, 0x61, 0x6e, 0x67, 0x69, 0x6e, 0x67, 0x20, 0x62, 0x79, 0x3a, 0x20, 0x25, 0x6c
        /*005a*/ 	.byte	0x66, 0x20, 0x0a, 0x00
	.type		$str$3,@object
	.size		$str$3,(.L_3 - $str$3)
$str$3:
        /*005e*/ 	.byte	0x42, 0x6f, 0x64, 0x79, 0x20, 0x25, 0x64, 0x20, 0x70, 0x6f, 0x73, 0x69, 0x74, 0x69, 0x6f, 0x6e
        /*006e*/ 	.byte	0x20, 0x63, 0x68, 0x61, 0x6e, 0x67, 0x65, 0x64, 0x20, 0x74, 0x6f, 0x3a, 0x20, 0x25, 0x6c, 0x66
        /*007e*/ 	.byte	0x20, 0x25, 0x6c, 0x66, 0x20, 0x25, 0x6c, 0x66, 0x20, 0x0a, 0x00
.L_3:


//--------------------- .nv.shared.reserved.0     --------------------------
	.section	.nv.shared.reserved.0,"aw",@nobits
	.weak		__nv_reservedSMEM_offset_0_alias
	.size		__nv_reservedSMEM_offset_0_alias, 0, 64
	.other		__nv_reservedSMEM_offset_0_alias,@"STO_CUDA_RESERVED_SHARED STV_DEFAULT"
__nv_reservedSMEM_offset_0_alias:
	.zero		0
	.zero		64


//--------------------- .nv.constant0._Z22universeUpdatePositionPiP11physic_body --------------------------
	.section	.nv.constant0._Z22universeUpdatePositionPiP11physic_body,"a",@progbits
	.sectionflags	@""
	.align	4
.nv.constant0._Z22universeUpdatePositionPiP11physic_body:
	.zero		912


//--------------------- .nv.constant0._Z22universeUpdateVelocityPiP11physic_body --------------------------
	.section	.nv.constant0._Z22universeUpdateVelocityPiP11physic_body,"a",@progbits
	.sectionflags	@""
	.align	4
.nv.constant0._Z22universeUpdateVelocityPiP11physic_body:
	.zero		912


//--------------------- SYMBOLS --------------------------

	.type		.nv.reservedSmem.offset0,@object
	.size		.nv.reservedSmem.offset0,0x4
	.type		vprintf,@function
